//
// Generated by NVIDIA NVVM Compiler
//
// Compiler Build ID: CL-36424714
// Cuda compilation tools, release 13.0, V13.0.88
// Based on NVVM 20.0.0
//

.version 9.0
.target sm_100
.address_size 64

	// .globl	_Z15maxCliqueKernelPKjPKiiiPi

.visible .entry _Z15maxCliqueKernelPKjPKiiiPi(
	.param .u64 .ptr .align 1 _Z15maxCliqueKernelPKjPKiiiPi_param_0,
	.param .u64 .ptr .align 1 _Z15maxCliqueKernelPKjPKiiiPi_param_1,
	.param .u32 _Z15maxCliqueKernelPKjPKiiiPi_param_2,
	.param .u32 _Z15maxCliqueKernelPKjPKiiiPi_param_3,
	.param .u64 .ptr .align 1 _Z15maxCliqueKernelPKjPKiiiPi_param_4
)
{
	.local .align 16 .b8 	__local_depot0[17024];
	.reg .b64 	%SP;
	.reg .b64 	%SPL;
	.reg .pred 	%p<78>;
	.reg .b32 	%r<721>;
	.reg .b64 	%rd<120>;

	mov.u64 	%SPL, __local_depot0;
	ld.param.u64 	%rd17, [_Z15maxCliqueKernelPKjPKiiiPi_param_0];
	ld.param.u64 	%rd18, [_Z15maxCliqueKernelPKjPKiiiPi_param_1];
	ld.param.u32 	%r161, [_Z15maxCliqueKernelPKjPKiiiPi_param_2];
	ld.param.u32 	%r162, [_Z15maxCliqueKernelPKjPKiiiPi_param_3];
	ld.param.u64 	%rd19, [_Z15maxCliqueKernelPKjPKiiiPi_param_4];
	cvta.to.global.u64 	%rd1, %rd17;
	cvta.to.global.u64 	%rd2, %rd18;
	cvta.to.global.u64 	%rd3, %rd19;
	add.u64 	%rd4, %SPL, 0;
	add.u64 	%rd5, %SPL, 128;
	mov.u32 	%r163, %ctaid.x;
	mov.u32 	%r164, %ntid.x;
	mul.lo.s32 	%r1, %r163, %r164;
	mov.u32 	%r2, %tid.x;
	add.s32 	%r3, %r1, %r2;
	setp.le.s32 	%p1, %r161, %r3;
	@%p1 bra 	$L__BB0_113;
	ld.global.u32 	%r4, [%rd3];
	sub.s32 	%r165, %r161, %r3;
	setp.le.s32 	%p2, %r165, %r4;
	@%p2 bra 	$L__BB0_113;
	mul.wide.s32 	%rd22, %r3, 4;
	add.s64 	%rd23, %rd2, %rd22;
	ld.global.nc.u32 	%r5, [%rd23];
	setp.lt.s32 	%p3, %r162, 1;
	@%p3 bra 	$L__BB0_15;
	add.s32 	%r167, %r162, -1;
	and.b32  	%r6, %r162, 15;
	setp.lt.u32 	%p4, %r167, 15;
	mov.b32 	%r655, 0;
	@%p4 bra 	$L__BB0_6;
	and.b32  	%r655, %r162, 2147483632;
	mov.b32 	%r663, 0;
$L__BB0_5:
	.pragma "nounroll";
	mul.wide.u32 	%rd24, %r663, 4;
	add.s64 	%rd25, %rd4, %rd24;
	mov.b32 	%r169, 0;
	st.local.v4.u32 	[%rd25], {%r169, %r169, %r169, %r169};
	st.local.v4.u32 	[%rd25+16], {%r169, %r169, %r169, %r169};
	st.local.v4.u32 	[%rd25+32], {%r169, %r169, %r169, %r169};
	st.local.v4.u32 	[%rd25+48], {%r169, %r169, %r169, %r169};
	add.s32 	%r663, %r663, 16;
	setp.eq.s32 	%p5, %r663, %r655;
	@%p5 bra 	$L__BB0_6;
	bra.uni 	$L__BB0_5;
$L__BB0_6:
	setp.eq.s32 	%p6, %r6, 0;
	@%p6 bra 	$L__BB0_15;
	and.b32  	%r9, %r162, 7;
	setp.lt.u32 	%p7, %r6, 8;
	@%p7 bra 	$L__BB0_9;
	mul.wide.u32 	%rd26, %r655, 4;
	add.s64 	%rd27, %rd4, %rd26;
	mov.b32 	%r170, 0;
	st.local.u32 	[%rd27], %r170;
	st.local.u32 	[%rd27+4], %r170;
	st.local.u32 	[%rd27+8], %r170;
	st.local.u32 	[%rd27+12], %r170;
	st.local.u32 	[%rd27+16], %r170;
	st.local.u32 	[%rd27+20], %r170;
	st.local.u32 	[%rd27+24], %r170;
	st.local.u32 	[%rd27+28], %r170;
	add.s32 	%r655, %r655, 8;
$L__BB0_9:
	setp.eq.s32 	%p8, %r9, 0;
	@%p8 bra 	$L__BB0_15;
	and.b32  	%r12, %r162, 3;
	setp.lt.u32 	%p9, %r9, 4;
	@%p9 bra 	$L__BB0_12;
	mul.wide.u32 	%rd28, %r655, 4;
	add.s64 	%rd29, %rd4, %rd28;
	mov.b32 	%r171, 0;
	st.local.u32 	[%rd29], %r171;
	st.local.u32 	[%rd29+4], %r171;
	st.local.u32 	[%rd29+8], %r171;
	st.local.u32 	[%rd29+12], %r171;
	add.s32 	%r655, %r655, 4;
$L__BB0_12:
	setp.eq.s32 	%p10, %r12, 0;
	@%p10 bra 	$L__BB0_15;
	mov.b32 	%r659, 0;
$L__BB0_14:
	.pragma "nounroll";
	mul.wide.u32 	%rd30, %r655, 4;
	add.s64 	%rd31, %rd4, %rd30;
	mov.b32 	%r173, 0;
	st.local.u32 	[%rd31], %r173;
	add.s32 	%r655, %r655, 1;
	add.s32 	%r659, %r659, 1;
	setp.ne.s32 	%p11, %r659, %r12;
	@%p11 bra 	$L__BB0_14;
$L__BB0_15:
	add.s32 	%r662, %r3, 1;
	setp.ge.s32 	%p12, %r662, %r161;
	@%p12 bra 	$L__BB0_22;
	mul.lo.s32 	%r20, %r5, %r162;
	not.b32 	%r174, %r1;
	add.s32 	%r175, %r161, %r174;
	sub.s32 	%r176, %r175, %r2;
	and.b32  	%r21, %r176, 3;
	setp.eq.s32 	%p13, %r21, 0;
	@%p13 bra 	$L__BB0_21;
	mov.b32 	%r661, 0;
$L__BB0_18:
	.pragma "nounroll";
	mul.wide.s32 	%rd32, %r662, 4;
	add.s64 	%rd33, %rd2, %rd32;
	ld.global.nc.u32 	%r178, [%rd33];
	shr.s32 	%r179, %r178, 31;
	shr.u32 	%r180, %r179, 27;
	add.s32 	%r181, %r178, %r180;
	shr.s32 	%r24, %r181, 5;
	add.s32 	%r182, %r24, %r20;
	mul.wide.s32 	%rd34, %r182, 4;
	add.s64 	%rd35, %rd1, %rd34;
	ld.global.nc.u32 	%r183, [%rd35];
	and.b32  	%r184, %r178, 31;
	mov.b32 	%r185, 1;
	shl.b32 	%r25, %r185, %r184;
	and.b32  	%r186, %r25, %r183;
	setp.eq.s32 	%p14, %r186, 0;
	@%p14 bra 	$L__BB0_20;
	mul.wide.s32 	%rd36, %r24, 4;
	add.s64 	%rd37, %rd4, %rd36;
	ld.local.u32 	%r187, [%rd37];
	or.b32  	%r188, %r187, %r25;
	st.local.u32 	[%rd37], %r188;
$L__BB0_20:
	add.s32 	%r662, %r662, 1;
	add.s32 	%r661, %r661, 1;
	setp.ne.s32 	%p15, %r661, %r21;
	@%p15 bra 	$L__BB0_18;
$L__BB0_21:
	add.s32 	%r190, %r165, -2;
	setp.lt.u32 	%p16, %r190, 3;
	@%p16 bra 	$L__BB0_22;
	bra.uni 	$L__BB0_68;
$L__BB0_22:
	setp.lt.s32 	%p22, %r162, 1;
	mov.b32 	%r679, 0;
	@%p22 bra 	$L__BB0_35;
	add.s32 	%r238, %r162, -1;
	and.b32  	%r31, %r162, 15;
	setp.lt.u32 	%p23, %r238, 15;
	mov.b32 	%r668, 0;
	mov.u32 	%r679, %r668;
	@%p23 bra 	$L__BB0_26;
	and.b32  	%r668, %r162, 2147483632;
	mov.b32 	%r665, 0;
	mov.u32 	%r679, %r665;
$L__BB0_25:
	.pragma "nounroll";
	mul.wide.u32 	%rd55, %r665, 4;
	add.s64 	%rd56, %rd4, %rd55;
	ld.local.v4.u32 	{%r240, %r241, %r242, %r243}, [%rd56];
	popc.b32 	%r244, %r240;
	add.s32 	%r245, %r244, %r679;
	popc.b32 	%r246, %r241;
	add.s32 	%r247, %r246, %r245;
	popc.b32 	%r248, %r242;
	add.s32 	%r249, %r248, %r247;
	popc.b32 	%r250, %r243;
	add.s32 	%r251, %r250, %r249;
	ld.local.v4.u32 	{%r252, %r253, %r254, %r255}, [%rd56+16];
	popc.b32 	%r256, %r252;
	add.s32 	%r257, %r256, %r251;
	popc.b32 	%r258, %r253;
	add.s32 	%r259, %r258, %r257;
	popc.b32 	%r260, %r254;
	add.s32 	%r261, %r260, %r259;
	popc.b32 	%r262, %r255;
	add.s32 	%r263, %r262, %r261;
	ld.local.v4.u32 	{%r264, %r265, %r266, %r267}, [%rd56+32];
	popc.b32 	%r268, %r264;
	add.s32 	%r269, %r268, %r263;
	popc.b32 	%r270, %r265;
	add.s32 	%r271, %r270, %r269;
	popc.b32 	%r272, %r266;
	add.s32 	%r273, %r272, %r271;
	popc.b32 	%r274, %r267;
	add.s32 	%r275, %r274, %r273;
	ld.local.v4.u32 	{%r276, %r277, %r278, %r279}, [%rd56+48];
	popc.b32 	%r280, %r276;
	add.s32 	%r281, %r280, %r275;
	popc.b32 	%r282, %r277;
	add.s32 	%r283, %r282, %r281;
	popc.b32 	%r284, %r278;
	add.s32 	%r285, %r284, %r283;
	popc.b32 	%r286, %r279;
	add.s32 	%r679, %r286, %r285;
	add.s32 	%r665, %r665, 16;
	setp.ne.s32 	%p24, %r665, %r668;
	@%p24 bra 	$L__BB0_25;
$L__BB0_26:
	setp.eq.s32 	%p25, %r31, 0;
	@%p25 bra 	$L__BB0_35;
	and.b32  	%r50, %r162, 7;
	setp.lt.u32 	%p26, %r31, 8;
	@%p26 bra 	$L__BB0_29;
	mul.wide.u32 	%rd57, %r668, 4;
	add.s64 	%rd58, %rd4, %rd57;
	ld.local.u32 	%r288, [%rd58];
	popc.b32 	%r289, %r288;
	add.s32 	%r290, %r289, %r679;
	ld.local.u32 	%r291, [%rd58+4];
	popc.b32 	%r292, %r291;
	add.s32 	%r293, %r292, %r290;
	ld.local.u32 	%r294, [%rd58+8];
	popc.b32 	%r295, %r294;
	add.s32 	%r296, %r295, %r293;
	ld.local.u32 	%r297, [%rd58+12];
	popc.b32 	%r298, %r297;
	add.s32 	%r299, %r298, %r296;
	ld.local.u32 	%r300, [%rd58+16];
	popc.b32 	%r301, %r300;
	add.s32 	%r302, %r301, %r299;
	ld.local.u32 	%r303, [%rd58+20];
	popc.b32 	%r304, %r303;
	add.s32 	%r305, %r304, %r302;
	ld.local.u32 	%r306, [%rd58+24];
	popc.b32 	%r307, %r306;
	add.s32 	%r308, %r307, %r305;
	ld.local.u32 	%r309, [%rd58+28];
	popc.b32 	%r310, %r309;
	add.s32 	%r679, %r310, %r308;
	add.s32 	%r668, %r668, 8;
$L__BB0_29:
	setp.eq.s32 	%p27, %r50, 0;
	@%p27 bra 	$L__BB0_35;
	and.b32  	%r56, %r162, 3;
	setp.lt.u32 	%p28, %r50, 4;
	@%p28 bra 	$L__BB0_32;
	mul.wide.u32 	%rd59, %r668, 4;
	add.s64 	%rd60, %rd4, %rd59;
	ld.local.u32 	%r312, [%rd60];
	popc.b32 	%r313, %r312;
	add.s32 	%r314, %r313, %r679;
	ld.local.u32 	%r315, [%rd60+4];
	popc.b32 	%r316, %r315;
	add.s32 	%r317, %r316, %r314;
	ld.local.u32 	%r318, [%rd60+8];
	popc.b32 	%r319, %r318;
	add.s32 	%r320, %r319, %r317;
	ld.local.u32 	%r321, [%rd60+12];
	popc.b32 	%r322, %r321;
	add.s32 	%r679, %r322, %r320;
	add.s32 	%r668, %r668, 4;
$L__BB0_32:
	setp.eq.s32 	%p29, %r56, 0;
	@%p29 bra 	$L__BB0_35;
	mov.b32 	%r678, 0;
$L__BB0_34:
	.pragma "nounroll";
	mul.wide.u32 	%rd61, %r668, 4;
	add.s64 	%rd62, %rd4, %rd61;
	ld.local.u32 	%r324, [%rd62];
	popc.b32 	%r325, %r324;
	add.s32 	%r679, %r325, %r679;
	add.s32 	%r668, %r668, 1;
	add.s32 	%r678, %r678, 1;
	setp.ne.s32 	%p30, %r678, %r56;
	@%p30 bra 	$L__BB0_34;
$L__BB0_35:
	setp.lt.s32 	%p31, %r679, %r4;
	@%p31 bra 	$L__BB0_113;
	setp.lt.s32 	%p32, %r162, 1;
	@%p32 bra 	$L__BB0_110;
	add.s32 	%r69, %r162, -1;
	and.b32  	%r70, %r162, 15;
	setp.lt.u32 	%p33, %r69, 15;
	mov.b32 	%r682, 0;
	@%p33 bra 	$L__BB0_40;
	and.b32  	%r682, %r162, 2147483632;
	mov.b32 	%r680, 0;
$L__BB0_39:
	.pragma "nounroll";
	mul.wide.u32 	%rd63, %r680, 4;
	add.s64 	%rd64, %rd4, %rd63;
	ld.local.v4.u32 	{%r329, %r330, %r331, %r332}, [%rd64];
	add.s64 	%rd65, %rd5, %rd63;
	st.local.v4.u32 	[%rd65], {%r329, %r330, %r331, %r332};
	ld.local.v4.u32 	{%r333, %r334, %r335, %r336}, [%rd64+16];
	st.local.v4.u32 	[%rd65+16], {%r333, %r334, %r335, %r336};
	ld.local.v4.u32 	{%r337, %r338, %r339, %r340}, [%rd64+32];
	st.local.v4.u32 	[%rd65+32], {%r337, %r338, %r339, %r340};
	ld.local.v4.u32 	{%r341, %r342, %r343, %r344}, [%rd64+48];
	st.local.v4.u32 	[%rd65+48], {%r341, %r342, %r343, %r344};
	add.s32 	%r680, %r680, 16;
	setp.ne.s32 	%p34, %r680, %r682;
	@%p34 bra 	$L__BB0_39;
$L__BB0_40:
	setp.eq.s32 	%p35, %r70, 0;
	@%p35 bra 	$L__BB0_49;
	and.b32  	%r75, %r162, 7;
	setp.lt.u32 	%p36, %r70, 8;
	@%p36 bra 	$L__BB0_43;
	mul.wide.u32 	%rd66, %r682, 4;
	add.s64 	%rd67, %rd4, %rd66;
	ld.local.u32 	%r345, [%rd67];
	add.s64 	%rd68, %rd5, %rd66;
	st.local.u32 	[%rd68], %r345;
	ld.local.u32 	%r346, [%rd67+4];
	st.local.u32 	[%rd68+4], %r346;
	ld.local.u32 	%r347, [%rd67+8];
	st.local.u32 	[%rd68+8], %r347;
	ld.local.u32 	%r348, [%rd67+12];
	st.local.u32 	[%rd68+12], %r348;
	ld.local.u32 	%r349, [%rd67+16];
	st.local.u32 	[%rd68+16], %r349;
	ld.local.u32 	%r350, [%rd67+20];
	st.local.u32 	[%rd68+20], %r350;
	ld.local.u32 	%r351, [%rd67+24];
	st.local.u32 	[%rd68+24], %r351;
	ld.local.u32 	%r352, [%rd67+28];
	st.local.u32 	[%rd68+28], %r352;
	add.s32 	%r682, %r682, 8;
$L__BB0_43:
	setp.eq.s32 	%p37, %r75, 0;
	@%p37 bra 	$L__BB0_49;
	and.b32  	%r78, %r162, 3;
	setp.lt.u32 	%p38, %r75, 4;
	@%p38 bra 	$L__BB0_46;
	mul.wide.u32 	%rd69, %r682, 4;
	add.s64 	%rd70, %rd4, %rd69;
	ld.local.u32 	%r353, [%rd70];
	add.s64 	%rd71, %rd5, %rd69;
	st.local.u32 	[%rd71], %r353;
	ld.local.u32 	%r354, [%rd70+4];
	st.local.u32 	[%rd71+4], %r354;
	ld.local.u32 	%r355, [%rd70+8];
	st.local.u32 	[%rd71+8], %r355;
	ld.local.u32 	%r356, [%rd70+12];
	st.local.u32 	[%rd71+12], %r356;
	add.s32 	%r682, %r682, 4;
$L__BB0_46:
	setp.eq.s32 	%p39, %r78, 0;
	@%p39 bra 	$L__BB0_49;
	mov.b32 	%r685, 0;
$L__BB0_48:
	.pragma "nounroll";
	mul.wide.u32 	%rd72, %r682, 4;
	add.s64 	%rd73, %rd4, %rd72;
	ld.local.u32 	%r358, [%rd73];
	add.s64 	%rd74, %rd5, %rd72;
	st.local.u32 	[%rd74], %r358;
	add.s32 	%r682, %r682, 1;
	add.s32 	%r685, %r685, 1;
	setp.ne.s32 	%p40, %r685, %r78;
	@%p40 bra 	$L__BB0_48;
$L__BB0_49:
	mov.b32 	%r360, 1;
	st.local.u32 	[%rd5+128], %r360;
	add.s32 	%r85, %r70, -1;
	and.b32  	%r86, %r162, 7;
	add.s32 	%r87, %r86, -1;
	and.b32  	%r88, %r162, 2147483632;
	and.b32  	%r89, %r162, 3;
	neg.s32 	%r90, %r88;
	mov.b32 	%r718, 0;
	mov.u32 	%r719, %r4;
$L__BB0_50:
	mov.u32 	%r92, %r718;
	setp.lt.u32 	%p41, %r69, 15;
	mov.b32 	%r694, 0;
	mov.u32 	%r699, %r694;
	@%p41 bra 	$L__BB0_53;
	mul.wide.u32 	%rd75, %r92, 132;
	add.s64 	%rd76, %rd5, %rd75;
	add.s64 	%rd119, %rd76, 32;
	mov.b32 	%r699, 0;
	mov.u32 	%r688, %r90;
$L__BB0_52:
	.pragma "nounroll";
	ld.local.u32 	%r364, [%rd119+-32];
	popc.b32 	%r365, %r364;
	add.s32 	%r366, %r365, %r699;
	ld.local.u32 	%r367, [%rd119+-28];
	popc.b32 	%r368, %r367;
	add.s32 	%r369, %r368, %r366;
	ld.local.u32 	%r370, [%rd119+-24];
	popc.b32 	%r371, %r370;
	add.s32 	%r372, %r371, %r369;
	ld.local.u32 	%r373, [%rd119+-20];
	popc.b32 	%r374, %r373;
	add.s32 	%r375, %r374, %r372;
	ld.local.u32 	%r376, [%rd119+-16];
	popc.b32 	%r377, %r376;
	add.s32 	%r378, %r377, %r375;
	ld.local.u32 	%r379, [%rd119+-12];
	popc.b32 	%r380, %r379;
	add.s32 	%r381, %r380, %r378;
	ld.local.u32 	%r382, [%rd119+-8];
	popc.b32 	%r383, %r382;
	add.s32 	%r384, %r383, %r381;
	ld.local.u32 	%r385, [%rd119+-4];
	popc.b32 	%r386, %r385;
	add.s32 	%r387, %r386, %r384;
	ld.local.u32 	%r388, [%rd119];
	popc.b32 	%r389, %r388;
	add.s32 	%r390, %r389, %r387;
	ld.local.u32 	%r391, [%rd119+4];
	popc.b32 	%r392, %r391;
	add.s32 	%r393, %r392, %r390;
	ld.local.u32 	%r394, [%rd119+8];
	popc.b32 	%r395, %r394;
	add.s32 	%r396, %r395, %r393;
	ld.local.u32 	%r397, [%rd119+12];
	popc.b32 	%r398, %r397;
	add.s32 	%r399, %r398, %r396;
	ld.local.u32 	%r400, [%rd119+16];
	popc.b32 	%r401, %r400;
	add.s32 	%r402, %r401, %r399;
	ld.local.u32 	%r403, [%rd119+20];
	popc.b32 	%r404, %r403;
	add.s32 	%r405, %r404, %r402;
	ld.local.u32 	%r406, [%rd119+24];
	popc.b32 	%r407, %r406;
	add.s32 	%r408, %r407, %r405;
	ld.local.u32 	%r409, [%rd119+28];
	popc.b32 	%r410, %r409;
	add.s32 	%r699, %r410, %r408;
	add.s32 	%r688, %r688, 16;
	add.s64 	%rd119, %rd119, 64;
	setp.ne.s32 	%p42, %r688, 0;
	mov.u32 	%r694, %r88;
	@%p42 bra 	$L__BB0_52;
$L__BB0_53:
	mul.wide.u32 	%rd77, %r92, 132;
	add.s64 	%rd10, %rd5, %rd77;
	setp.eq.s32 	%p43, %r70, 0;
	@%p43 bra 	$L__BB0_63;
	setp.lt.u32 	%p44, %r85, 7;
	@%p44 bra 	$L__BB0_56;
	mul.wide.u32 	%rd78, %r694, 4;
	add.s64 	%rd79, %rd10, %rd78;
	ld.local.u32 	%r412, [%rd79];
	popc.b32 	%r413, %r412;
	add.s32 	%r414, %r413, %r699;
	ld.local.u32 	%r415, [%rd79+4];
	popc.b32 	%r416, %r415;
	add.s32 	%r417, %r416, %r414;
	ld.local.u32 	%r418, [%rd79+8];
	popc.b32 	%r419, %r418;
	add.s32 	%r420, %r419, %r417;
	ld.local.u32 	%r421, [%rd79+12];
	popc.b32 	%r422, %r421;
	add.s32 	%r423, %r422, %r420;
	ld.local.u32 	%r424, [%rd79+16];
	popc.b32 	%r425, %r424;
	add.s32 	%r426, %r425, %r423;
	ld.local.u32 	%r427, [%rd79+20];
	popc.b32 	%r428, %r427;
	add.s32 	%r429, %r428, %r426;
	ld.local.u32 	%r430, [%rd79+24];
	popc.b32 	%r431, %r430;
	add.s32 	%r432, %r431, %r429;
	ld.local.u32 	%r433, [%rd79+28];
	popc.b32 	%r434, %r433;
	add.s32 	%r699, %r434, %r432;
	add.s32 	%r694, %r694, 8;
$L__BB0_56:
	setp.eq.s32 	%p45, %r86, 0;
	@%p45 bra 	$L__BB0_63;
	setp.lt.u32 	%p46, %r87, 3;
	@%p46 bra 	$L__BB0_59;
	mul.wide.u32 	%rd80, %r694, 4;
	add.s64 	%rd81, %rd10, %rd80;
	ld.local.u32 	%r436, [%rd81];
	popc.b32 	%r437, %r436;
	add.s32 	%r438, %r437, %r699;
	ld.local.u32 	%r439, [%rd81+4];
	popc.b32 	%r440, %r439;
	add.s32 	%r441, %r440, %r438;
	ld.local.u32 	%r442, [%rd81+8];
	popc.b32 	%r443, %r442;
	add.s32 	%r444, %r443, %r441;
	ld.local.u32 	%r445, [%rd81+12];
	popc.b32 	%r446, %r445;
	add.s32 	%r699, %r446, %r444;
	add.s32 	%r694, %r694, 4;
$L__BB0_59:
	setp.eq.s32 	%p47, %r89, 0;
	@%p47 bra 	$L__BB0_63;
	setp.eq.s32 	%p48, %r89, 1;
	mul.wide.u32 	%rd82, %r694, 4;
	add.s64 	%rd11, %rd10, %rd82;
	ld.local.u32 	%r447, [%rd11];
	popc.b32 	%r448, %r447;
	add.s32 	%r699, %r448, %r699;
	@%p48 bra 	$L__BB0_63;
	setp.eq.s32 	%p49, %r89, 2;
	ld.local.u32 	%r449, [%rd11+4];
	popc.b32 	%r450, %r449;
	add.s32 	%r699, %r450, %r699;
	@%p49 bra 	$L__BB0_63;
	ld.local.u32 	%r451, [%rd11+8];
	popc.b32 	%r452, %r451;
	add.s32 	%r699, %r452, %r699;
$L__BB0_63:
	ld.local.u32 	%r717, [%rd10+128];
	add.s32 	%r453, %r717, %r699;
	setp.le.s32 	%p50, %r453, %r719;
	@%p50 bra 	$L__BB0_114;
	mov.b32 	%r700, 0;
$L__BB0_65:
	mul.wide.u32 	%rd83, %r700, 4;
	add.s64 	%rd12, %rd10, %rd83;
	ld.local.u32 	%r117, [%rd12];
	setp.eq.s32 	%p51, %r117, 0;
	@%p51 bra 	$L__BB0_107;
	brev.b32 	%r455, %r117;
	bfind.shiftamt.u32 	%r456, %r455;
	mov.b32 	%r457, 1;
	shl.b32 	%r458, %r457, %r456;
	not.b32 	%r459, %r458;
	and.b32  	%r460, %r117, %r459;
	st.local.u32 	[%rd12], %r460;
	shl.b32 	%r461, %r700, 5;
	add.s32 	%r118, %r456, %r461;
	setp.gt.s32 	%p52, %r118, -1;
	@%p52 bra 	$L__BB0_77;
	ld.local.u32 	%r717, [%rd10+128];
	bra.uni 	$L__BB0_108;
$L__BB0_68:
	mul.wide.s32 	%rd38, %r662, 4;
	add.s64 	%rd6, %rd2, %rd38;
	ld.global.nc.u32 	%r191, [%rd6];
	shr.s32 	%r192, %r191, 31;
	shr.u32 	%r193, %r192, 27;
	add.s32 	%r194, %r191, %r193;
	shr.s32 	%r34, %r194, 5;
	add.s32 	%r195, %r34, %r20;
	mul.wide.s32 	%rd39, %r195, 4;
	add.s64 	%rd40, %rd1, %rd39;
	ld.global.nc.u32 	%r196, [%rd40];
	and.b32  	%r197, %r191, 31;
	mov.b32 	%r198, 1;
	shl.b32 	%r35, %r198, %r197;
	and.b32  	%r199, %r35, %r196;
	setp.eq.s32 	%p17, %r199, 0;
	@%p17 bra 	$L__BB0_70;
	mul.wide.s32 	%rd41, %r34, 4;
	add.s64 	%rd42, %rd4, %rd41;
	ld.local.u32 	%r200, [%rd42];
	or.b32  	%r201, %r200, %r35;
	st.local.u32 	[%rd42], %r201;
$L__BB0_70:
	ld.global.nc.u32 	%r202, [%rd6+4];
	shr.s32 	%r203, %r202, 31;
	shr.u32 	%r204, %r203, 27;
	add.s32 	%r205, %r202, %r204;
	shr.s32 	%r36, %r205, 5;
	add.s32 	%r206, %r36, %r20;
	mul.wide.s32 	%rd43, %r206, 4;
	add.s64 	%rd44, %rd1, %rd43;
	ld.global.nc.u32 	%r207, [%rd44];
	and.b32  	%r208, %r202, 31;
	mov.b32 	%r209, 1;
	shl.b32 	%r37, %r209, %r208;
	and.b32  	%r210, %r37, %r207;
	setp.eq.s32 	%p18, %r210, 0;
	@%p18 bra 	$L__BB0_72;
	mul.wide.s32 	%rd45, %r36, 4;
	add.s64 	%rd46, %rd4, %rd45;
	ld.local.u32 	%r211, [%rd46];
	or.b32  	%r212, %r211, %r37;
	st.local.u32 	[%rd46], %r212;
$L__BB0_72:
	ld.global.nc.u32 	%r213, [%rd6+8];
	shr.s32 	%r214, %r213, 31;
	shr.u32 	%r215, %r214, 27;
	add.s32 	%r216, %r213, %r215;
	shr.s32 	%r38, %r216, 5;
	add.s32 	%r217, %r38, %r20;
	mul.wide.s32 	%rd47, %r217, 4;
	add.s64 	%rd48, %rd1, %rd47;
	ld.global.nc.u32 	%r218, [%rd48];
	and.b32  	%r219, %r213, 31;
	mov.b32 	%r220, 1;
	shl.b32 	%r39, %r220, %r219;
	and.b32  	%r221, %r39, %r218;
	setp.eq.s32 	%p19, %r221, 0;
	@%p19 bra 	$L__BB0_74;
	mul.wide.s32 	%rd49, %r38, 4;
	add.s64 	%rd50, %rd4, %rd49;
	ld.local.u32 	%r222, [%rd50];
	or.b32  	%r223, %r222, %r39;
	st.local.u32 	[%rd50], %r223;
$L__BB0_74:
	ld.global.nc.u32 	%r224, [%rd6+12];
	shr.s32 	%r225, %r224, 31;
	shr.u32 	%r226, %r225, 27;
	add.s32 	%r227, %r224, %r226;
	shr.s32 	%r40, %r227, 5;
	add.s32 	%r228, %r40, %r20;
	mul.wide.s32 	%rd51, %r228, 4;
	add.s64 	%rd52, %rd1, %rd51;
	ld.global.nc.u32 	%r229, [%rd52];
	and.b32  	%r230, %r224, 31;
	mov.b32 	%r231, 1;
	shl.b32 	%r41, %r231, %r230;
	and.b32  	%r232, %r41, %r229;
	setp.eq.s32 	%p20, %r232, 0;
	@%p20 bra 	$L__BB0_76;
	mul.wide.s32 	%rd53, %r40, 4;
	add.s64 	%rd54, %rd4, %rd53;
	ld.local.u32 	%r233, [%rd54];
	or.b32  	%r234, %r233, %r41;
	st.local.u32 	[%rd54], %r234;
$L__BB0_76:
	add.s32 	%r662, %r662, 4;
	setp.lt.s32 	%p21, %r662, %r161;
	@%p21 bra 	$L__BB0_68;
	bra.uni 	$L__BB0_22;
$L__BB0_77:
	setp.gt.u32 	%p53, %r92, 126;
	mov.u32 	%r718, %r92;
	@%p53 bra 	$L__BB0_109;
	setp.lt.u32 	%p54, %r69, 15;
	mul.lo.s32 	%r120, %r118, %r162;
	mov.b32 	%r703, 0;
	@%p54 bra 	$L__BB0_81;
	mov.b32 	%r701, 0;
$L__BB0_80:
	.pragma "nounroll";
	mul.wide.u32 	%rd84, %r701, 4;
	add.s64 	%rd85, %rd10, %rd84;
	ld.local.u32 	%r464, [%rd85];
	add.s32 	%r465, %r701, %r120;
	mul.wide.u32 	%rd86, %r465, 4;
	add.s64 	%rd87, %rd1, %rd86;
	ld.global.nc.u32 	%r466, [%rd87];
	and.b32  	%r467, %r466, %r464;
	st.local.u32 	[%rd85+132], %r467;
	ld.local.u32 	%r468, [%rd85+4];
	ld.global.nc.u32 	%r469, [%rd87+4];
	and.b32  	%r470, %r469, %r468;
	st.local.u32 	[%rd85+136], %r470;
	ld.local.u32 	%r471, [%rd85+8];
	ld.global.nc.u32 	%r472, [%rd87+8];
	and.b32  	%r473, %r472, %r471;
	st.local.u32 	[%rd85+140], %r473;
	ld.local.u32 	%r474, [%rd85+12];
	ld.global.nc.u32 	%r475, [%rd87+12];
	and.b32  	%r476, %r475, %r474;
	st.local.u32 	[%rd85+144], %r476;
	ld.local.u32 	%r477, [%rd85+16];
	ld.global.nc.u32 	%r478, [%rd87+16];
	and.b32  	%r479, %r478, %r477;
	st.local.u32 	[%rd85+148], %r479;
	ld.local.u32 	%r480, [%rd85+20];
	ld.global.nc.u32 	%r481, [%rd87+20];
	and.b32  	%r482, %r481, %r480;
	st.local.u32 	[%rd85+152], %r482;
	ld.local.u32 	%r483, [%rd85+24];
	ld.global.nc.u32 	%r484, [%rd87+24];
	and.b32  	%r485, %r484, %r483;
	st.local.u32 	[%rd85+156], %r485;
	ld.local.u32 	%r486, [%rd85+28];
	ld.global.nc.u32 	%r487, [%rd87+28];
	and.b32  	%r488, %r487, %r486;
	st.local.u32 	[%rd85+160], %r488;
	ld.local.u32 	%r489, [%rd85+32];
	ld.global.nc.u32 	%r490, [%rd87+32];
	and.b32  	%r491, %r490, %r489;
	st.local.u32 	[%rd85+164], %r491;
	ld.local.u32 	%r492, [%rd85+36];
	ld.global.nc.u32 	%r493, [%rd87+36];
	and.b32  	%r494, %r493, %r492;
	st.local.u32 	[%rd85+168], %r494;
	ld.local.u32 	%r495, [%rd85+40];
	ld.global.nc.u32 	%r496, [%rd87+40];
	and.b32  	%r497, %r496, %r495;
	st.local.u32 	[%rd85+172], %r497;
	ld.local.u32 	%r498, [%rd85+44];
	ld.global.nc.u32 	%r499, [%rd87+44];
	and.b32  	%r500, %r499, %r498;
	st.local.u32 	[%rd85+176], %r500;
	ld.local.u32 	%r501, [%rd85+48];
	ld.global.nc.u32 	%r502, [%rd87+48];
	and.b32  	%r503, %r502, %r501;
	st.local.u32 	[%rd85+180], %r503;
	ld.local.u32 	%r504, [%rd85+52];
	ld.global.nc.u32 	%r505, [%rd87+52];
	and.b32  	%r506, %r505, %r504;
	st.local.u32 	[%rd85+184], %r506;
	ld.local.u32 	%r507, [%rd85+56];
	ld.global.nc.u32 	%r508, [%rd87+56];
	and.b32  	%r509, %r508, %r507;
	st.local.u32 	[%rd85+188], %r509;
	ld.local.u32 	%r510, [%rd85+60];
	ld.global.nc.u32 	%r511, [%rd87+60];
	and.b32  	%r512, %r511, %r510;
	st.local.u32 	[%rd85+192], %r512;
	add.s32 	%r701, %r701, 16;
	setp.ne.s32 	%p55, %r701, %r88;
	mov.u32 	%r703, %r88;
	@%p55 bra 	$L__BB0_80;
$L__BB0_81:
	setp.eq.s32 	%p56, %r70, 0;
	@%p56 bra 	$L__BB0_91;
	setp.lt.u32 	%p57, %r85, 7;
	@%p57 bra 	$L__BB0_84;
	cvt.u64.u32 	%rd88, %r703;
	mul.wide.u32 	%rd89, %r703, 4;
	add.s64 	%rd90, %rd10, %rd89;
	ld.local.u32 	%r513, [%rd90];
	add.s32 	%r514, %r703, %r120;
	mul.wide.u32 	%rd91, %r514, 4;
	add.s64 	%rd92, %rd1, %rd91;
	ld.global.nc.u32 	%r515, [%rd92];
	and.b32  	%r516, %r515, %r513;
	st.local.u32 	[%rd90+132], %r516;
	ld.local.u32 	%r517, [%rd90+4];
	cvt.u64.u32 	%rd93, %r120;
	add.s64 	%rd94, %rd88, %rd93;
	shl.b64 	%rd95, %rd94, 2;
	add.s64 	%rd96, %rd1, %rd95;
	ld.global.nc.u32 	%r518, [%rd96+4];
	and.b32  	%r519, %r518, %r517;
	st.local.u32 	[%rd90+136], %r519;
	ld.local.u32 	%r520, [%rd90+8];
	ld.global.nc.u32 	%r521, [%rd96+8];
	and.b32  	%r522, %r521, %r520;
	st.local.u32 	[%rd90+140], %r522;
	ld.local.u32 	%r523, [%rd90+12];
	ld.global.nc.u32 	%r524, [%rd96+12];
	and.b32  	%r525, %r524, %r523;
	st.local.u32 	[%rd90+144], %r525;
	ld.local.u32 	%r526, [%rd90+16];
	ld.global.nc.u32 	%r527, [%rd96+16];
	and.b32  	%r528, %r527, %r526;
	st.local.u32 	[%rd90+148], %r528;
	ld.local.u32 	%r529, [%rd90+20];
	ld.global.nc.u32 	%r530, [%rd96+20];
	and.b32  	%r531, %r530, %r529;
	st.local.u32 	[%rd90+152], %r531;
	ld.local.u32 	%r532, [%rd90+24];
	ld.global.nc.u32 	%r533, [%rd96+24];
	and.b32  	%r534, %r533, %r532;
	st.local.u32 	[%rd90+156], %r534;
	ld.local.u32 	%r535, [%rd90+28];
	ld.global.nc.u32 	%r536, [%rd96+28];
	and.b32  	%r537, %r536, %r535;
	st.local.u32 	[%rd90+160], %r537;
	add.s32 	%r703, %r703, 8;
$L__BB0_84:
	setp.eq.s32 	%p58, %r86, 0;
	@%p58 bra 	$L__BB0_91;
	setp.lt.u32 	%p59, %r87, 3;
	@%p59 bra 	$L__BB0_87;
	cvt.u64.u32 	%rd97, %r703;
	mul.wide.u32 	%rd98, %r703, 4;
	add.s64 	%rd99, %rd10, %rd98;
	ld.local.u32 	%r538, [%rd99];
	add.s32 	%r539, %r703, %r120;
	mul.wide.u32 	%rd100, %r539, 4;
	add.s64 	%rd101, %rd1, %rd100;
	ld.global.nc.u32 	%r540, [%rd101];
	and.b32  	%r541, %r540, %r538;
	st.local.u32 	[%rd99+132], %r541;
	ld.local.u32 	%r542, [%rd99+4];
	cvt.u64.u32 	%rd102, %r120;
	add.s64 	%rd103, %rd97, %rd102;
	shl.b64 	%rd104, %rd103, 2;
	add.s64 	%rd105, %rd1, %rd104;
	ld.global.nc.u32 	%r543, [%rd105+4];
	and.b32  	%r544, %r543, %r542;
	st.local.u32 	[%rd99+136], %r544;
	ld.local.u32 	%r545, [%rd99+8];
	ld.global.nc.u32 	%r546, [%rd105+8];
	and.b32  	%r547, %r546, %r545;
	st.local.u32 	[%rd99+140], %r547;
	ld.local.u32 	%r548, [%rd99+12];
	ld.global.nc.u32 	%r549, [%rd105+12];
	and.b32  	%r550, %r549, %r548;
	st.local.u32 	[%rd99+144], %r550;
	add.s32 	%r703, %r703, 4;
$L__BB0_87:
	setp.eq.s32 	%p60, %r89, 0;
	@%p60 bra 	$L__BB0_91;
	setp.eq.s32 	%p61, %r89, 1;
	cvt.u64.u32 	%rd13, %r703;
	mul.wide.u32 	%rd106, %r703, 4;
	add.s64 	%rd14, %rd10, %rd106;
	ld.local.u32 	%r551, [%rd14];
	add.s32 	%r552, %r703, %r120;
	mul.wide.u32 	%rd107, %r552, 4;
	add.s64 	%rd108, %rd1, %rd107;
	ld.global.nc.u32 	%r553, [%rd108];
	and.b32  	%r554, %r553, %r551;
	st.local.u32 	[%rd14+132], %r554;
	@%p61 bra 	$L__BB0_91;
	setp.eq.s32 	%p62, %r89, 2;
	ld.local.u32 	%r555, [%rd14+4];
	cvt.u64.u32 	%rd109, %r120;
	add.s64 	%rd110, %rd13, %rd109;
	shl.b64 	%rd111, %rd110, 2;
	add.s64 	%rd15, %rd1, %rd111;
	ld.global.nc.u32 	%r556, [%rd15+4];
	and.b32  	%r557, %r556, %r555;
	st.local.u32 	[%rd14+136], %r557;
	@%p62 bra 	$L__BB0_91;
	ld.local.u32 	%r558, [%rd14+8];
	ld.global.nc.u32 	%r559, [%rd15+8];
	and.b32  	%r560, %r559, %r558;
	st.local.u32 	[%rd14+140], %r560;
$L__BB0_91:
	setp.lt.u32 	%p63, %r69, 15;
	ld.local.u32 	%r128, [%rd10+128];
	add.s32 	%r129, %r128, 1;
	st.local.u32 	[%rd10+260], %r129;
	mov.b32 	%r711, 0;
	mov.u32 	%r716, %r711;
	@%p63 bra 	$L__BB0_94;
	mov.b32 	%r705, 0;
	mov.u32 	%r716, %r705;
$L__BB0_93:
	.pragma "nounroll";
	mul.wide.u32 	%rd112, %r705, 4;
	add.s64 	%rd113, %rd10, %rd112;
	ld.local.u32 	%r564, [%rd113+132];
	popc.b32 	%r565, %r564;
	add.s32 	%r566, %r565, %r716;
	ld.local.u32 	%r567, [%rd113+136];
	popc.b32 	%r568, %r567;
	add.s32 	%r569, %r568, %r566;
	ld.local.u32 	%r570, [%rd113+140];
	popc.b32 	%r571, %r570;
	add.s32 	%r572, %r571, %r569;
	ld.local.u32 	%r573, [%rd113+144];
	popc.b32 	%r574, %r573;
	add.s32 	%r575, %r574, %r572;
	ld.local.u32 	%r576, [%rd113+148];
	popc.b32 	%r577, %r576;
	add.s32 	%r578, %r577, %r575;
	ld.local.u32 	%r579, [%rd113+152];
	popc.b32 	%r580, %r579;
	add.s32 	%r581, %r580, %r578;
	ld.local.u32 	%r582, [%rd113+156];
	popc.b32 	%r583, %r582;
	add.s32 	%r584, %r583, %r581;
	ld.local.u32 	%r585, [%rd113+160];
	popc.b32 	%r586, %r585;
	add.s32 	%r587, %r586, %r584;
	ld.local.u32 	%r588, [%rd113+164];
	popc.b32 	%r589, %r588;
	add.s32 	%r590, %r589, %r587;
	ld.local.u32 	%r591, [%rd113+168];
	popc.b32 	%r592, %r591;
	add.s32 	%r593, %r592, %r590;
	ld.local.u32 	%r594, [%rd113+172];
	popc.b32 	%r595, %r594;
	add.s32 	%r596, %r595, %r593;
	ld.local.u32 	%r597, [%rd113+176];
	popc.b32 	%r598, %r597;
	add.s32 	%r599, %r598, %r596;
	ld.local.u32 	%r600, [%rd113+180];
	popc.b32 	%r601, %r600;
	add.s32 	%r602, %r601, %r599;
	ld.local.u32 	%r603, [%rd113+184];
	popc.b32 	%r604, %r603;
	add.s32 	%r605, %r604, %r602;
	ld.local.u32 	%r606, [%rd113+188];
	popc.b32 	%r607, %r606;
	add.s32 	%r608, %r607, %r605;
	ld.local.u32 	%r609, [%rd113+192];
	popc.b32 	%r610, %r609;
	add.s32 	%r716, %r610, %r608;
	add.s32 	%r705, %r705, 16;
	setp.ne.s32 	%p64, %r705, %r88;
	mov.u32 	%r711, %r88;
	@%p64 bra 	$L__BB0_93;
$L__BB0_94:
	setp.eq.s32 	%p65, %r70, 0;
	@%p65 bra 	$L__BB0_104;
	setp.lt.u32 	%p66, %r85, 7;
	@%p66 bra 	$L__BB0_97;
	mul.wide.u32 	%rd114, %r711, 4;
	add.s64 	%rd115, %rd10, %rd114;
	ld.local.u32 	%r612, [%rd115+132];
	popc.b32 	%r613, %r612;
	add.s32 	%r614, %r613, %r716;
	ld.local.u32 	%r615, [%rd115+136];
	popc.b32 	%r616, %r615;
	add.s32 	%r617, %r616, %r614;
	ld.local.u32 	%r618, [%rd115+140];
	popc.b32 	%r619, %r618;
	add.s32 	%r620, %r619, %r617;
	ld.local.u32 	%r621, [%rd115+144];
	popc.b32 	%r622, %r621;
	add.s32 	%r623, %r622, %r620;
	ld.local.u32 	%r624, [%rd115+148];
	popc.b32 	%r625, %r624;
	add.s32 	%r626, %r625, %r623;
	ld.local.u32 	%r627, [%rd115+152];
	popc.b32 	%r628, %r627;
	add.s32 	%r629, %r628, %r626;
	ld.local.u32 	%r630, [%rd115+156];
	popc.b32 	%r631, %r630;
	add.s32 	%r632, %r631, %r629;
	ld.local.u32 	%r633, [%rd115+160];
	popc.b32 	%r634, %r633;
	add.s32 	%r716, %r634, %r632;
	add.s32 	%r711, %r711, 8;
$L__BB0_97:
	setp.eq.s32 	%p67, %r86, 0;
	@%p67 bra 	$L__BB0_104;
	setp.lt.u32 	%p68, %r87, 3;
	@%p68 bra 	$L__BB0_100;
	mul.wide.u32 	%rd116, %r711, 4;
	add.s64 	%rd117, %rd10, %rd116;
	ld.local.u32 	%r636, [%rd117+132];
	popc.b32 	%r637, %r636;
	add.s32 	%r638, %r637, %r716;
	ld.local.u32 	%r639, [%rd117+136];
	popc.b32 	%r640, %r639;
	add.s32 	%r641, %r640, %r638;
	ld.local.u32 	%r642, [%rd117+140];
	popc.b32 	%r643, %r642;
	add.s32 	%r644, %r643, %r641;
	ld.local.u32 	%r645, [%rd117+144];
	popc.b32 	%r646, %r645;
	add.s32 	%r716, %r646, %r644;
	add.s32 	%r711, %r711, 4;
$L__BB0_100:
	setp.eq.s32 	%p69, %r89, 0;
	@%p69 bra 	$L__BB0_104;
	setp.eq.s32 	%p70, %r89, 1;
	mul.wide.u32 	%rd118, %r711, 4;
	add.s64 	%rd16, %rd10, %rd118;
	ld.local.u32 	%r647, [%rd16+132];
	popc.b32 	%r648, %r647;
	add.s32 	%r716, %r648, %r716;
	@%p70 bra 	$L__BB0_104;
	setp.eq.s32 	%p71, %r89, 2;
	ld.local.u32 	%r649, [%rd16+136];
	popc.b32 	%r650, %r649;
	add.s32 	%r716, %r650, %r716;
	@%p71 bra 	$L__BB0_104;
	ld.local.u32 	%r651, [%rd16+140];
	popc.b32 	%r652, %r651;
	add.s32 	%r716, %r652, %r716;
$L__BB0_104:
	add.s32 	%r653, %r716, %r129;
	setp.le.s32 	%p72, %r653, %r719;
	mov.u32 	%r718, %r92;
	@%p72 bra 	$L__BB0_109;
	setp.ne.s32 	%p73, %r716, 0;
	add.s32 	%r718, %r92, 1;
	@%p73 bra 	$L__BB0_109;
	setp.lt.s32 	%p74, %r128, %r719;
	selp.b32 	%r719, %r719, %r129, %p74;
	mov.u32 	%r718, %r92;
	bra.uni 	$L__BB0_109;
$L__BB0_107:
	add.s32 	%r700, %r700, 1;
	setp.ne.s32 	%p75, %r700, %r162;
	@%p75 bra 	$L__BB0_65;
$L__BB0_108:
	max.s32 	%r719, %r717, %r719;
	add.s32 	%r718, %r92, -1;
$L__BB0_109:
	setp.gt.s32 	%p76, %r718, -1;
	@%p76 bra 	$L__BB0_50;
	bra.uni 	$L__BB0_111;
$L__BB0_110:
	mov.b32 	%r326, 1;
	st.local.u32 	[%rd5+128], %r326;
	max.s32 	%r719, %r4, 1;
$L__BB0_111:
	setp.le.s32 	%p77, %r719, %r4;
	@%p77 bra 	$L__BB0_113;
	atom.global.max.s32 	%r654, [%rd3], %r719;
$L__BB0_113:
	ret;
$L__BB0_114:
	add.s32 	%r718, %r92, -1;
	bra.uni 	$L__BB0_109;

}


// ===== COMPILED SASS (sm_100) =====

	.target	sm_100

	.elftype	@"ET_EXEC"


//--------------------- .note.nv.tkinfo           --------------------------
	.section	.note.nv.tkinfo,"",@"SHT_NOTE"
	.sectionflags	@"SHF_NOTE_NV_TKINFO"
	.tkinfo
        /*0018*/ 	.word	0x00000002
        /*0030*/ 	.string	""
        /*0030*/ 	.string	"ptxas"
        /*0030*/ 	.string	"Cuda compilation tools, release 13.0, V13.0.88"
        /*0030*/ 	.string	"Build cuda_13.0.r13.0/compiler.36424714_0"
        /*0030*/ 	.string	"-arch sm_100 -m 64 "



//--------------------- .note.nv.cuinfo           --------------------------
	.section	.note.nv.cuinfo,"",@"SHT_NOTE"
	.sectionflags	@"SHF_NOTE_NV_CUINFO"
        /*0018*/ 	.short	0x0002
        /*001a*/ 	.short	0x0064
        /*001c*/ 	.short	0x0082
	.zero		2


//--------------------- .nv.info                  --------------------------
	.section	.nv.info,"",@"SHT_CUDA_INFO"
	.align	4


	//----- nvinfo : EIATTR_REGCOUNT
	.align		4
        /*0000*/ 	.byte	0x04, 0x2f
        /*0002*/ 	.short	(.L_1 - .L_0)
	.align		4
.L_0:
        /*0004*/ 	.word	index@(_Z15maxCliqueKernelPKjPKiiiPi)
        /*0008*/ 	.word	0x00000020


	//----- nvinfo : EIATTR_FRAME_SIZE
	.align		4
.L_1:
        /*000c*/ 	.byte	0x04, 0x11
        /*000e*/ 	.short	(.L_3 - .L_2)
	.align		4
.L_2:
        /*0010*/ 	.word	index@(_Z15maxCliqueKernelPKjPKiiiPi)
        /*0014*/ 	.word	0x00004280


	//----- nvinfo : EIATTR_MIN_STACK_SIZE
	.align		4
.L_3:
        /*0018*/ 	.byte	0x04, 0x12
        /*001a*/ 	.short	(.L_5 - .L_4)
	.align		4
.L_4:
        /*001c*/ 	.word	index@(_Z15maxCliqueKernelPKjPKiiiPi)
        /*0020*/ 	.word	0x00004280
.L_5:


//--------------------- .nv.compat                --------------------------
	.section	.nv.compat,"",@"SHT_CUDA_COMPAT_INFO"
	.align	4
        /*0000*/ 	.byte	0x02, 0x09, 0x00, 0x00, 0x02, 0x02, 0x01, 0x00, 0x02, 0x05, 0x05, 0x00, 0x03, 0x07, 0x01, 0x01
        /*0010*/ 	.byte	0x02, 0x03, 0x00, 0x00, 0x02, 0x06, 0x01, 0x00, 0x04, 0x0b, 0x08, 0x00, 0x09, 0x00, 0x00, 0x00
        /*0020*/ 	.byte	0x00, 0x00, 0x00, 0x00


//--------------------- .nv.info._Z15maxCliqueKernelPKjPKiiiPi --------------------------
	.section	.nv.info._Z15maxCliqueKernelPKjPKiiiPi,"",@"SHT_CUDA_INFO"
	.sectionflags	@""
	.align	4


	//----- nvinfo : EIATTR_CUDA_API_VERSION
	.align		4
        /*0000*/ 	.byte	0x04, 0x37
        /*0002*/ 	.short	(.L_7 - .L_6)
.L_6:
        /*0004*/ 	.word	0x00000082


	//----- nvinfo : EIATTR_KPARAM_INFO
	.align		4
.L_7:
        /*0008*/ 	.byte	0x04, 0x17
        /*000a*/ 	.short	(.L_9 - .L_8)
.L_8:
        /*000c*/ 	.word	0x00000000
        /*0010*/ 	.short	0x0004
        /*0012*/ 	.short	0x0018
        /*0014*/ 	.byte	0x00, 0xf5, 0x21, 0x00


	//----- nvinfo : EIATTR_KPARAM_INFO
	.align		4
.L_9:
        /*0018*/ 	.byte	0x04, 0x17
        /*001a*/ 	.short	(.L_11 - .L_10)
.L_10:
        /*001c*/ 	.word	0x00000000
        /*0020*/ 	.short	0x0003
        /*0022*/ 	.short	0x0014
        /*0024*/ 	.byte	0x00, 0xf0, 0x11, 0x00


	//----- nvinfo : EIATTR_KPARAM_INFO
	.align		4
.L_11:
        /*0028*/ 	.byte	0x04, 0x17
        /*002a*/ 	.short	(.L_13 - .L_12)
.L_12:
        /*002c*/ 	.word	0x00000000
        /*0030*/ 	.short	0x0002
        /*0032*/ 	.short	0x0010
        /*0034*/ 	.byte	0x00, 0xf0, 0x11, 0x00


	//----- nvinfo : EIATTR_KPARAM_INFO
	.align		4
.L_13:
        /*0038*/ 	.byte	0x04, 0x17
        /*003a*/ 	.short	(.L_15 - .L_14)
.L_14:
        /*003c*/ 	.word	0x00000000
        /*0040*/ 	.short	0x0001
        /*0042*/ 	.short	0x0008
        /*0044*/ 	.byte	0x00, 0xf5, 0x21, 0x00


	//----- nvinfo : EIATTR_KPARAM_INFO
	.align		4
.L_15:
        /*0048*/ 	.byte	0x04, 0x17
        /*004a*/ 	.short	(.L_17 - .L_16)
.L_16:
        /*004c*/ 	.word	0x00000000
        /*0050*/ 	.short	0x0000
        /*0052*/ 	.short	0x0000
        /*0054*/ 	.byte	0x00, 0xf5, 0x21, 0x00


	//----- nvinfo : EIATTR_SPARSE_MMA_MASK
	.align		4
.L_17:
        /*0058*/ 	.byte	0x03, 0x50
        /*005a*/ 	.short	0x0000


	//----- nvinfo : EIATTR_MAXREG_COUNT
	.align		4
        /*005c*/ 	.byte	0x03, 0x1b
        /*005e*/ 	.short	0x00ff


	//----- nvinfo : EIATTR_MERCURY_ISA_VERSION
	.align		4
        /*0060*/ 	.byte	0x03, 0x5f
        /*0062*/ 	.short	0x0101


	//----- nvinfo : EIATTR_INT_WARP_WIDE_INSTR_OFFSETS
	.align		4
        /*0064*/ 	.byte	0x04, 0x31
        /*0066*/ 	.short	(.L_19 - .L_18)


	//   ....[0]....
.L_18:
        /*0068*/ 	.word	0x00003570


	//   ....[1]....
        /*006c*/ 	.word	0x00003580


	//----- nvinfo : EIATTR_VRC_CTA_INIT_COUNT
	.align		4
.L_19:
        /*0070*/ 	.byte	0x02, 0x4a
	.zero		1
	.zero		1


	//----- nvinfo : EIATTR_EXIT_INSTR_OFFSETS
	.align		4
        /*0074*/ 	.byte	0x04, 0x1c
        /*0076*/ 	.short	(.L_21 - .L_20)


	//   ....[0]....
.L_20:
        /*0078*/ 	.word	0x00000090


	//   ....[1]....
        /*007c*/ 	.word	0x000000f0


	//   ....[2]....
        /*0080*/ 	.word	0x000011a0


	//   ....[3]....
        /*0084*/ 	.word	0x00003540


	//   ....[4]....
        /*0088*/ 	.word	0x000035d0


	//----- nvinfo : EIATTR_CRS_STACK_SIZE
	.align		4
.L_21:
        /*008c*/ 	.byte	0x04, 0x1e
        /*008e*/ 	.short	(.L_23 - .L_22)
.L_22:
        /*0090*/ 	.word	0x00000000


	//----- nvinfo : EIATTR_CBANK_PARAM_SIZE
	.align		4
.L_23:
        /*0094*/ 	.byte	0x03, 0x19
        /*0096*/ 	.short	0x0020


	//----- nvinfo : EIATTR_PARAM_CBANK
	.align		4
        /*0098*/ 	.byte	0x04, 0x0a
        /*009a*/ 	.short	(.L_25 - .L_24)
	.align		4
.L_24:
        /*009c*/ 	.word	index@(.nv.constant0._Z15maxCliqueKernelPKjPKiiiPi)
        /*00a0*/ 	.short	0x0380
        /*00a2*/ 	.short	0x0020


	//----- nvinfo : EIATTR_SW_WAR
	.align		4
.L_25:
        /*00a4*/ 	.byte	0x04, 0x36
        /*00a6*/ 	.short	(.L_27 - .L_26)
.L_26:
        /*00a8*/ 	.word	0x00000008
.L_27:


//--------------------- .nv.callgraph             --------------------------
	.section	.nv.callgraph,"",@"SHT_CUDA_CALLGRAPH"
	.align	4
	.sectionentsize	8
	.align		4
        /*0000*/ 	.word	0x00000000
	.align		4
        /*0004*/ 	.word	0xffffffff
	.align		4
        /*0008*/ 	.word	0x00000000
	.align		4
        /*000c*/ 	.word	0xfffffffe
	.align		4
        /*0010*/ 	.word	0x00000000
	.align		4
        /*0014*/ 	.word	0xfffffffd
	.align		4
        /*0018*/ 	.word	0x00000000
	.align		4
        /*001c*/ 	.word	0xfffffffc


//--------------------- .text._Z15maxCliqueKernelPKjPKiiiPi --------------------------
	.section	.text._Z15maxCliqueKernelPKjPKiiiPi,"ax",@progbits
	.align	128
        .global         _Z15maxCliqueKernelPKjPKiiiPi
        .type           _Z15maxCliqueKernelPKjPKiiiPi,@function
        .size           _Z15maxCliqueKernelPKjPKiiiPi,(.L_x_75 - _Z15maxCliqueKernelPKjPKiiiPi)
        .other          _Z15maxCliqueKernelPKjPKiiiPi,@"STO_CUDA_ENTRY STV_DEFAULT"
_Z15maxCliqueKernelPKjPKiiiPi:
.text._Z15maxCliqueKernelPKjPKiiiPi:
[----:B------:R-:W0:Y:S01]  /*0000*/  LDC R1, c[0x0][0x37c] ;  /* 0x0000df00ff017b82 */ /* 0x000e220000000800 */
[----:B------:R-:W1:Y:S07]  /*0010*/  S2R R15, SR_TID.X ;  /* 0x00000000000f7919 */ /* 0x000e6e0000002100 */
[----:B------:R-:W2:Y:S01]  /*0020*/  S2UR UR5, SR_CTAID.X ;  /* 0x00000000000579c3 */ /* 0x000ea20000002500 */
[----:B------:R-:W2:Y:S01]  /*0030*/  LDCU UR4, c[0x0][0x360] ;  /* 0x00006c00ff0477ac */ /* 0x000ea20008000800 */
[----:B0-----:R-:W-:Y:S01]  /*0040*/  VIADD R1, R1, 0xffffbd80 ;  /* 0xffffbd8001017836 */ /* 0x001fe20000000000 */
[----:B------:R-:W0:Y:S01]  /*0050*/  LDCU UR8, c[0x0][0x390] ;  /* 0x00007200ff0877ac */ /* 0x000e220008000800 */
[----:B--2---:R-:W-:-:S06]  /*0060*/  UIMAD UR5, UR5, UR4, URZ ;  /* 0x00000004050572a4 */ /* 0x004fcc000f8e02ff */
[----:B-1----:R-:W-:-:S05]  /*0070*/  VIADD R5, R15, UR5 ;  /* 0x000000050f057c36 */ /* 0x002fca0008000000 */
[----:B0-----:R-:W-:-:S13]  /*0080*/  ISETP.GE.AND P0, PT, R5, UR8, PT ;  /* 0x0000000805007c0c */ /* 0x001fda000bf06270 */
[----:B------:R-:W-:Y:S05]  /*0090*/  @P0 EXIT ;  /* 0x000000000000094d */ /* 0x000fea0003800000 */
[----:B------:R-:W0:Y:S01]  /*00a0*/  LDC.64 R8, c[0x0][0x398] ;  /* 0x0000e600ff087b82 */ /* 0x000e220000000a00 */
[----:B------:R-:W0:Y:S02]  /*00b0*/  LDCU.64 UR6, c[0x0][0x358] ;  /* 0x00006b00ff0677ac */ /* 0x000e240008000a00 */
[----:B0-----:R-:W2:Y:S01]  /*00c0*/  LDG.E R8, desc[UR6][R8.64] ;  /* 0x0000000608087981 */ /* 0x001ea2000c1e1900 */
[----:B------:R-:W-:-:S04]  /*00d0*/  IADD3 R13, PT, PT, -R5, UR8, RZ ;  /* 0x00000008050d7c10 */ /* 0x000fc8000fffe1ff */
[----:B--2---:R-:W-:-:S13]  /*00e0*/  ISETP.GT.AND P0, PT, R13, R8, PT ;  /* 0x000000080d00720c */ /* 0x004fda0003f04270 */
[----:B------:R-:W-:Y:S05]  /*00f0*/  @!P0 EXIT ;  /* 0x000000000000894d */ /* 0x000fea0003800000 */
[----:B------:R-:W0:Y:S01]  /*0100*/  LDCU UR4, c[0x0][0x394] ;  /* 0x00007280ff0477ac */ /* 0x000e220008000800 */
[----:B------:R-:W1:Y:S01]  /*0110*/  LDC.64 R10, c[0x0][0x388] ;  /* 0x0000e200ff0a7b82 */ /* 0x000e620000000a00 */
[----:B0-----:R-:W-:-:S05]  /*0120*/  IMAD.U32 R3, RZ, RZ, UR4 ;  /* 0x00000004ff037e24 */ /* 0x001fca000f8e00ff */
[----:B------:R-:W-:Y:S01]  /*0130*/  ISETP.GE.AND P0, PT, R3, 0x1, PT ;  /* 0x000000010300780c */ /* 0x000fe20003f06270 */
[----:B-1----:R-:W-:-:S12]  /*0140*/  IMAD.WIDE R10, R5, 0x4, R10 ;  /* 0x00000004050a7825 */ /* 0x002fd800078e020a */
[----:B------:R-:W-:Y:S05]  /*0150*/  @!P0 BRA `(.L_x_0) ;  /* 0x0000000000c48947 */ /* 0x000fea0003800000 */
[C---:B------:R-:W-:Y:S01]  /*0160*/  VIADD R0, R3.reuse, 0xffffffff ;  /* 0xffffffff03007836 */ /* 0x040fe20000000000 */
[----:B------:R-:W-:-:S04]  /*0170*/  LOP3.LUT R6, R3, 0xf, RZ, 0xc0, !PT ;  /* 0x0000000f03067812 */ /* 0x000fc800078ec0ff */
[----:B------:R-:W-:Y:S01]  /*0180*/  ISETP.GE.U32.AND P0, PT, R0, 0xf, PT ;  /* 0x0000000f0000780c */ /* 0x000fe20003f06070 */
[----:B------:R-:W-:Y:S01]  /*0190*/  IMAD.MOV.U32 R0, RZ, RZ, RZ ;  /* 0x000000ffff007224 */ /* 0x000fe200078e00ff */
[----:B------:R-:W-:-:S11]  /*01a0*/  ISETP.NE.AND P1, PT, R6, RZ, PT ;  /* 0x000000ff0600720c */ /* 0x000fd60003f25270 */
[----:B------:R-:W-:Y:S05]  /*01b0*/  @!P0 BRA `(.L_x_1) ;  /* 0x0000000000288947 */ /* 0x000fea0003800000 */
[----:B------:R-:W-:Y:S01]  /*01c0*/  LOP3.LUT R0, R3, 0x7ffffff0, RZ, 0xc0, !PT ;  /* 0x7ffffff003007812 */ /* 0x000fe200078ec0ff */
[----:B------:R-:W-:-:S07]  /*01d0*/  IMAD.MOV.U32 R2, RZ, RZ, RZ ;  /* 0x000000ffff027224 */ /* 0x000fce00078e00ff */
.L_x_2:
[C---:B0-----:R-:W-:Y:S02]  /*01e0*/  IMAD R4, R2.reuse, 0x4, R1 ;  /* 0x0000000402047824 */ /* 0x041fe400078e0201 */
[----:B------:R-:W-:-:S03]  /*01f0*/  VIADD R2, R2, 0x10 ;  /* 0x0000001002027836 */ /* 0x000fc60000000000 */
[----:B------:R0:W-:Y:S02]  /*0200*/  STL.128 [R4], RZ ;  /* 0x000000ff04007387 */ /* 0x0001e40000100c00 */
[----:B------:R-:W-:Y:S02]  /*0210*/  ISETP.NE.AND P0, PT, R2, R0, PT ;  /* 0x000000000200720c */ /* 0x000fe40003f05270 */
[----:B------:R0:W-:Y:S04]  /*0220*/  STL.128 [R4+0x10], RZ ;  /* 0x000010ff04007387 */ /* 0x0001e80000100c00 */
[----:B------:R0:W-:Y:S04]  /*0230*/  STL.128 [R4+0x20], RZ ;  /* 0x000020ff04007387 */ /* 0x0001e80000100c00 */
[----:B------:R0:W-:Y:S03]  /*0240*/  STL.128 [R4+0x30], RZ ;  /* 0x000030ff04007387 */ /* 0x0001e60000100c00 */
[----:B------:R-:W-:Y:S05]  /*0250*/  @P0 BRA `(.L_x_2) ;  /* 0xfffffffc00e00947 */ /* 0x000fea000383ffff */
.L_x_1:
[----:B------:R-:W-:Y:S05]  /*0260*/  @!P1 BRA `(.L_x_0) ;  /* 0x0000000000809947 */ /* 0x000fea0003800000 */
[----:B------:R-:W-:Y:S02]  /*0270*/  ISETP.GE.U32.AND P0, PT, R6, 0x8, PT ;  /* 0x000000080600780c */ /* 0x000fe40003f06070 */
[----:B0-----:R-:W-:-:S04]  /*0280*/  LOP3.LUT R4, R3, 0x7, RZ, 0xc0, !PT ;  /* 0x0000000703047812 */ /* 0x001fc800078ec0ff */
[----:B------:R-:W-:-:S07]  /*0290*/  ISETP.NE.AND P1, PT, R4, RZ, PT ;  /* 0x000000ff0400720c */ /* 0x000fce0003f25270 */
[----:B------:R-:W-:Y:S06]  /*02a0*/  @!P0 BRA `(.L_x_3) ;  /* 0x0000000000288947 */ /* 0x000fec0003800000 */
[C---:B------:R-:W-:Y:S02]  /*02b0*/  IMAD R2, R0.reuse, 0x4, R1 ;  /* 0x0000000400027824 */ /* 0x040fe400078e0201 */
[----:B------:R-:W-:-:S03]  /*02c0*/  VIADD R0, R0, 0x8 ;  /* 0x0000000800007836 */ /* 0x000fc60000000000 */
[----:B------:R0:W-:Y:S04]  /*02d0*/  STL [R2], RZ ;  /* 0x000000ff02007387 */ /* 0x0001e80000100800 */
[----:B------:R0:W-:Y:S04]  /*02e0*/  STL [R2+0x4], RZ ;  /* 0x000004ff02007387 */ /* 0x0001e80000100800 */
[----:B------:R0:W-:Y:S04]  /*02f0*/  STL [R2+0x8], RZ ;  /* 0x000008ff02007387 */ /* 0x0001e80000100800 */
[----:B------:R0:W-:Y:S04]  /*0300*/  STL [R2+0xc], RZ ;  /* 0x00000cff02007387 */ /* 0x0001e80000100800 */
[----:B------:R0:W-:Y:S04]  /*0310*/  STL [R2+0x10], RZ ;  /* 0x000010ff02007387 */ /* 0x0001e80000100800 */
[----:B------:R0:W-:Y:S04]  /*0320*/  STL [R2+0x14], RZ ;  /* 0x000014ff02007387 */ /* 0x0001e80000100800 */
[----:B------:R0:W-:Y:S04]  /*0330*/  STL [R2+0x18], RZ ;  /* 0x000018ff02007387 */ /* 0x0001e80000100800 */
[----:B------:R0:W-:Y:S02]  /*0340*/  STL [R2+0x1c], RZ ;  /* 0x00001cff02007387 */ /* 0x0001e40000100800 */
.L_x_3:
[----:B------:R-:W-:Y:S05]  /*0350*/  @!P1 BRA `(.L_x_0) ;  /* 0x0000000000449947 */ /* 0x000fea0003800000 */
[----:B------:R-:W-:Y:S02]  /*0360*/  ISETP.GE.U32.AND P0, PT, R4, 0x4, PT ;  /* 0x000000040400780c */ /* 0x000fe40003f06070 */
[----:B0-----:R-:W-:-:S04]  /*0370*/  LOP3.LUT R2, R3, 0x3, RZ, 0xc0, !PT ;  /* 0x0000000303027812 */ /* 0x001fc800078ec0ff */
[----:B------:R-:W-:-:S07]  /*0380*/  ISETP.NE.AND P1, PT, R2, RZ, PT ;  /* 0x000000ff0200720c */ /* 0x000fce0003f25270 */
[C---:B------:R-:W-:Y:S02]  /*0390*/  @P0 IMAD R4, R0.reuse, 0x4, R1 ;  /* 0x0000000400040824 */ /* 0x040fe400078e0201 */
[----:B------:R-:W-:-:S03]  /*03a0*/  @P0 VIADD R0, R0, 0x4 ;  /* 0x0000000400000836 */ /* 0x000fc60000000000 */
[----:B------:R1:W-:Y:S04]  /*03b0*/  @P0 STL [R4], RZ ;  /* 0x000000ff04000387 */ /* 0x0003e80000100800 */
[----:B------:R1:W-:Y:S04]  /*03c0*/  @P0 STL [R4+0x4], RZ ;  /* 0x000004ff04000387 */ /* 0x0003e80000100800 */
[----:B------:R1:W-:Y:S04]  /*03d0*/  @P0 STL [R4+0x8], RZ ;  /* 0x000008ff04000387 */ /* 0x0003e80000100800 */
[----:B------:R1:W-:Y:S01]  /*03e0*/  @P0 STL [R4+0xc], RZ ;  /* 0x00000cff04000387 */ /* 0x0003e20000100800 */
[----:B------:R-:W-:Y:S05]  /*03f0*/  @!P1 BRA `(.L_x_0) ;  /* 0x00000000001c9947 */ /* 0x000fea0003800000 */
[----:B------:R-:W-:-:S05]  /*0400*/  UMOV UR4, URZ ;  /* 0x000000ff00047c82 */ /* 0x000fca0008000000 */
.L_x_4:
[C---:B-1----:R-:W-:Y:S01]  /*0410*/  IMAD R4, R0.reuse, 0x4, R1 ;  /* 0x0000000400047824 */ /* 0x042fe200078e0201 */
[----:B------:R-:W-:Y:S01]  /*0420*/  UIADD3 UR4, UPT, UPT, UR4, 0x1, URZ ;  /* 0x0000000104047890 */ /* 0x000fe2000fffe0ff */
[----:B------:R-:W-:-:S03]  /*0430*/  VIADD R0, R0, 0x1 ;  /* 0x0000000100007836 */ /* 0x000fc60000000000 */
[----:B------:R2:W-:Y:S02]  /*0440*/  STL [R4], RZ ;  /* 0x000000ff04007387 */ /* 0x0005e40000100800 */
[----:B------:R-:W-:-:S13]  /*0450*/  ISETP.NE.AND P0, PT, R2, UR4, PT ;  /* 0x0000000402007c0c */ /* 0x000fda000bf05270 */
[----:B--2---:R-:W-:Y:S05]  /*0460*/  @P0 BRA `(.L_x_4) ;  /* 0xfffffffc00e80947 */ /* 0x004fea000383ffff */
.L_x_0:
[----:B------:R-:W-:Y:S01]  /*0470*/  VIADD R9, R5, 0x1 ;  /* 0x0000000105097836 */ /* 0x000fe20000000000 */
[----:B------:R-:W2:Y:S01]  /*0480*/  LDCU UR4, c[0x0][0x394] ;  /* 0x00007280ff0477ac */ /* 0x000ea20008000800 */
[----:B------:R-:W-:Y:S03]  /*0490*/  BSSY.RECONVERGENT B0, `(.L_x_5) ;  /* 0x0000064000007945 */ /* 0x000fe60003800200 */
[----:B------:R-:W-:Y:S01]  /*04a0*/  ISETP.GE.AND P0, PT, R9, UR8, PT ;  /* 0x0000000809007c0c */ /* 0x000fe2000bf06270 */
[----:B------:R-:W3:-:S12]  /*04b0*/  LDCU.64 UR10, c[0x0][0x390] ;  /* 0x00007200ff0a77ac */ /* 0x000ed80008000a00 */
[----:B------:R-:W-:Y:S05]  /*04c0*/  @P0 BRA `(.L_x_6) ;  /* 0x0000000400800947 */ /* 0x000fea0003800000 */
[----:B------:R4:W5:Y:S01]  /*04d0*/  LDG.E.CONSTANT R0, desc[UR6][R10.64] ;  /* 0x000000060a007981 */ /* 0x000962000c1e9900 */
[----:B0-----:R-:W-:Y:S01]  /*04e0*/  LOP3.LUT R2, RZ, UR5, RZ, 0x33, !PT ;  /* 0x00000005ff027c12 */ /* 0x001fe2000f8e33ff */
[----:B-1----:R-:W0:Y:S01]  /*04f0*/  LDC.64 R4, c[0x0][0x380] ;  /* 0x0000e000ff047b82 */ /* 0x002e220000000a00 */
[----:B------:R-:W-:Y:S01]  /*0500*/  VIADD R13, R13, 0xfffffffe ;  /* 0xfffffffe0d0d7836 */ /* 0x000fe20000000000 */
[----:B------:R-:W-:Y:S01]  /*0510*/  BSSY.RECONVERGENT B1, `(.L_x_7) ;  /* 0x000001d000017945 */ /* 0x000fe20003800200 */
[----:B------:R-:W-:-:S03]  /*0520*/  IADD3 R2, PT, PT, -R15, UR8, R2 ;  /* 0x000000080f027c10 */ /* 0x000fc6000fffe102 */
[----:B------:R-:W-:Y:S02]  /*0530*/  ISETP.GE.U32.AND P1, PT, R13, 0x3, PT ;  /* 0x000000030d00780c */ /* 0x000fe40003f26070 */
[----:B------:R-:W1:Y:S01]  /*0540*/  LDC.64 R6, c[0x0][0x388] ;  /* 0x0000e200ff067b82 */ /* 0x000e620000000a00 */
[----:B------:R-:W-:-:S13]  /*0550*/  LOP3.LUT P0, R2, R2, 0x3, RZ, 0xc0, !PT ;  /* 0x0000000302027812 */ /* 0x000fda000780c0ff */
[----:B----4-:R-:W-:Y:S05]  /*0560*/  @!P0 BRA `(.L_x_8) ;  /* 0x00000000005c8947 */ /* 0x010fea0003800000 */
[----:B------:R-:W4:Y:S01]  /*0570*/  LDC.64 R10, c[0x0][0x380] ;  /* 0x0000e000ff0a7b82 */ /* 0x000f220000000a00 */
[----:B------:R-:W-:-:S07]  /*0580*/  IMAD.MOV.U32 R15, RZ, RZ, RZ ;  /* 0x000000ffff0f7224 */ /* 0x000fce00078e00ff */
[----:B------:R-:W0:Y:S02]  /*0590*/  LDC.64 R12, c[0x0][0x388] ;  /* 0x0000e200ff0c7b82 */ /* 0x000e240000000a00 */
.L_x_9:
[----:B0-----:R-:W-:-:S06]  /*05a0*/  IMAD.WIDE R16, R9, 0x4, R12 ;  /* 0x0000000409107825 */ /* 0x001fcc00078e020c */
[----:B------:R-:W2:Y:S02]  /*05b0*/  LDG.E.CONSTANT R16, desc[UR6][R16.64] ;  /* 0x0000000610107981 */ /* 0x000ea4000c1e9900 */
[----:B--2---:R-:W-:-:S04]  /*05c0*/  SHF.R.S32.HI R3, RZ, 0x1f, R16 ;  /* 0x0000001fff037819 */ /* 0x004fc80000011410 */
[----:B------:R-:W-:Y:S01]  /*05d0*/  LEA.HI R14, R3, R16, RZ, 0x5 ;  /* 0x00000010030e7211 */ /* 0x000fe200078f28ff */
[----:B------:R-:W-:-:S03]  /*05e0*/  IMAD.U32 R3, RZ, RZ, UR4 ;  /* 0x00000004ff037e24 */ /* 0x000fc6000f8e00ff */
[----:B------:R-:W-:-:S05]  /*05f0*/  SHF.R.S32.HI R14, RZ, 0x5, R14 ;  /* 0x00000005ff0e7819 */ /* 0x000fca000001140e */
[----:B-----5:R-:W-:-:S04]  /*0600*/  IMAD R19, R0, R3, R14 ;  /* 0x0000000300137224 */ /* 0x020fc800078e020e */
[----:B----4-:R-:W-:-:S06]  /*0610*/  IMAD.WIDE R18, R19, 0x4, R10 ;  /* 0x0000000413127825 */ /* 0x010fcc00078e020a */
[----:B------:R-:W2:Y:S01]  /*0620*/  LDG.E.CONSTANT R18, desc[UR6][R18.64] ;  /* 0x0000000612127981 */ /* 0x000ea2000c1e9900 */
[----:B------:R-:W-:-:S05]  /*0630*/  IMAD.MOV.U32 R21, RZ, RZ, 0x1 ;  /* 0x00000001ff157424 */ /* 0x000fca00078e00ff */
[----:B------:R-:W-:-:S04]  /*0640*/  SHF.L.W.U32 R21, R21, R16, RZ ;  /* 0x0000001015157219 */ /* 0x000fc80000000eff */
[----:B--2---:R-:W-:-:S13]  /*0650*/  LOP3.LUT P0, RZ, R21, R18, RZ, 0xc0, !PT ;  /* 0x0000001215ff7212 */ /* 0x004fda000780c0ff */
[----:B------:R-:W-:-:S05]  /*0660*/  @P0 IMAD R14, R14, 0x4, R1 ;  /* 0x000000040e0e0824 */ /* 0x000fca00078e0201 */
[----:B------:R-:W2:Y:S01]  /*0670*/  @P0 LDL R16, [R14] ;  /* 0x000000000e100983 */ /* 0x000ea20000100800 */
[----:B------:R-:W-:Y:S02]  /*0680*/  VIADD R15, R15, 0x1 ;  /* 0x000000010f0f7836 */ /* 0x000fe40000000000 */
[----:B------:R-:W-:Y:S01]  /*0690*/  VIADD R9, R9, 0x1 ;  /* 0x0000000109097836 */ /* 0x000fe20000000000 */
[----:B--2---:R-:W-:-:S05]  /*06a0*/  @P0 LOP3.LUT R17, R16, R21, RZ, 0xfc, !PT ;  /* 0x0000001510110212 */ /* 0x004fca00078efcff */
[----:B------:R0:W-:Y:S01]  /*06b0*/  @P0 STL [R14], R17 ;  /* 0x000000110e000387 */ /* 0x0001e20000100800 */
[----:B------:R-:W-:-:S13]  /*06c0*/  ISETP.NE.AND P0, PT, R15, R2, PT ;  /* 0x000000020f00720c */ /* 0x000fda0003f05270 */
[----:B0-----:R-:W-:Y:S05]  /*06d0*/  @P0 BRA `(.L_x_9) ;  /* 0xfffffffc00b00947 */ /* 0x001fea000383ffff */
.L_x_8:
[----:B--23--:R-:W-:Y:S05]  /*06e0*/  BSYNC.RECONVERGENT B1 ;  /* 0x0000000000017941 */ /* 0x00cfea0003800200 */
.L_x_7:
[----:B------:R-:W-:Y:S05]  /*06f0*/  @!P1 BRA `(.L_x_6) ;  /* 0x0000000000f49947 */ /* 0x000fea0003800000 */
.L_x_12:
[----:B01----:R-:W-:-:S05]  /*0700*/  IMAD.WIDE R10, R9, 0x4, R6 ;  /* 0x00000004090a7825 */ /* 0x003fca00078e0206 */
[----:B------:R-:W2:Y:S01]  /*0710*/  LDG.E.CONSTANT R17, desc[UR6][R10.64] ;  /* 0x000000060a117981 */ /* 0x000ea2000c1e9900 */
[----:B------:R-:W-:-:S03]  /*0720*/  IMAD.U32 R3, RZ, RZ, UR11 ;  /* 0x0000000bff037e24 */ /* 0x000fc6000f8e00ff */
[----:B------:R-:W3:Y:S04]  /*0730*/  LDG.E.CONSTANT R13, desc[UR6][R10.64+0x4] ;  /* 0x000004060a0d7981 */ /* 0x000ee8000c1e9900 */
[----:B------:R-:W4:Y:S04]  /*0740*/  LDG.E.CONSTANT R15, desc[UR6][R10.64+0x8] ;  /* 0x000008060a0f7981 */ /* 0x000f28000c1e9900 */
[----:B------:R-:W4:Y:S01]  /*0750*/  LDG.E.CONSTANT R11, desc[UR6][R10.64+0xc] ;  /* 0x00000c060a0b7981 */ /* 0x000f22000c1e9900 */
[----:B--2---:R-:W-:-:S04]  /*0760*/  SHF.R.S32.HI R2, RZ, 0x1f, R17 ;  /* 0x0000001fff027819 */ /* 0x004fc80000011411 */
[----:B------:R-:W-:-:S04]  /*0770*/  LEA.HI R2, R2, R17, RZ, 0x5 ;  /* 0x0000001102027211 */ /* 0x000fc800078f28ff */
[----:B------:R-:W-:-:S05]  /*0780*/  SHF.R.S32.HI R12, RZ, 0x5, R2 ;  /* 0x00000005ff0c7819 */ /* 0x000fca0000011402 */
[----:B-----5:R-:W-:-:S04]  /*0790*/  IMAD R19, R0, R3, R12 ;  /* 0x0000000300137224 */ /* 0x020fc800078e020c */
[----:B0-----:R-:W-:-:S06]  /*07a0*/  IMAD.WIDE R18, R19, 0x4, R4 ;  /* 0x0000000413127825 */ /* 0x001fcc00078e0204 */
[----:B------:R-:W2:Y:S01]  /*07b0*/  LDG.E.CONSTANT R19, desc[UR6][R18.64] ;  /* 0x0000000612137981 */ /* 0x000ea2000c1e9900 */
[----:B---3--:R-:W-:-:S04]  /*07c0*/  SHF.R.S32.HI R2, RZ, 0x1f, R13 ;  /* 0x0000001fff027819 */ /* 0x008fc8000001140d */
[----:B------:R-:W-:Y:S01]  /*07d0*/  LEA.HI R14, R2, R13, RZ, 0x5 ;  /* 0x0000000d020e7211 */ /* 0x000fe200078f28ff */
[----:B------:R-:W-:-:S03]  /*07e0*/  IMAD.MOV.U32 R2, RZ, RZ, 0x1 ;  /* 0x00000001ff027424 */ /* 0x000fc600078e00ff */
[----:B------:R-:W-:Y:S02]  /*07f0*/  SHF.R.S32.HI R14, RZ, 0x5, R14 ;  /* 0x00000005ff0e7819 */ /* 0x000fe4000001140e */
[----:B------:R-:W-:-:S03]  /*0800*/  SHF.L.W.U32 R16, R2, R17, RZ ;  /* 0x0000001102107219 */ /* 0x000fc60000000eff */
[----:B------:R-:W-:-:S04]  /*0810*/  IMAD R21, R0, R3, R14 ;  /* 0x0000000300157224 */ /* 0x000fc800078e020e */
[----:B------:R-:W-:-:S06]  /*0820*/  IMAD.WIDE R20, R21, 0x4, R4 ;  /* 0x0000000415147825 */ /* 0x000fcc00078e0204 */
[----:B------:R-:W3:Y:S01]  /*0830*/  LDG.E.CONSTANT R20, desc[UR6][R20.64] ;  /* 0x0000000614147981 */ /* 0x000ee2000c1e9900 */
[----:B--2---:R-:W-:-:S13]  /*0840*/  LOP3.LUT P0, RZ, R16, R19, RZ, 0xc0, !PT ;  /* 0x0000001310ff7212 */ /* 0x004fda000780c0ff */
[----:B------:R-:W-:-:S05]  /*0850*/  @P0 IMAD R17, R12, 0x4, R1 ;  /* 0x000000040c110824 */ /* 0x000fca00078e0201 */
[----:B------:R-:W2:Y:S01]  /*0860*/  @P0 LDL R23, [R17] ;  /* 0x0000000011170983 */ /* 0x000ea20000100800 */
[----:B----4-:R-:W-:-:S04]  /*0870*/  SHF.R.S32.HI R12, RZ, 0x1f, R15 ;  /* 0x0000001fff0c7819 */ /* 0x010fc8000001140f */
[----:B------:R-:W-:-:S04]  /*0880*/  LEA.HI R12, R12, R15, RZ, 0x5 ;  /* 0x0000000f0c0c7211 */ /* 0x000fc800078f28ff */
[----:B------:R-:W-:Y:S02]  /*0890*/  SHF.R.S32.HI R18, RZ, 0x5, R12 ;  /* 0x00000005ff127819 */ /* 0x000fe4000001140c */
[----:B------:R-:W-:-:S03]  /*08a0*/  SHF.L.W.U32 R19, R2, R13, RZ ;  /* 0x0000000d02137219 */ /* 0x000fc60000000eff */
[----:B------:R-:W-:Y:S01]  /*08b0*/  IMAD R13, R0, R3, R18 ;  /* 0x00000003000d7224 */ /* 0x000fe200078e0212 */
[----:B---3--:R-:W-:-:S03]  /*08c0*/  LOP3.LUT P1, RZ, R19, R20, RZ, 0xc0, !PT ;  /* 0x0000001413ff7212 */ /* 0x008fc6000782c0ff */
[----:B------:R-:W-:-:S06]  /*08d0*/  IMAD.WIDE R12, R13, 0x4, R4 ;  /* 0x000000040d0c7825 */ /* 0x000fcc00078e0204 */
[----:B------:R-:W3:Y:S04]  /*08e0*/  LDG.E.CONSTANT R12, desc[UR6][R12.64] ;  /* 0x000000060c0c7981 */ /* 0x000ee8000c1e9900 */
[----:B------:R-:W-:Y:S01]  /*08f0*/  @P1 IMAD R14, R14, 0x4, R1 ;  /* 0x000000040e0e1824 */ /* 0x000fe200078e0201 */
[----:B--2---:R-:W-:-:S05]  /*0900*/  @P0 LOP3.LUT R16, R23, R16, RZ, 0xfc, !PT ;  /* 0x0000001017100212 */ /* 0x004fca00078efcff */
[----:B------:R0:W-:Y:S04]  /*0910*/  @P0 STL [R17], R16 ;  /* 0x0000001011000387 */ /* 0x0001e80000100800 */
[----:B------:R-:W2:Y:S01]  /*0920*/  @P1 LDL R20, [R14] ;  /* 0x000000000e141983 */ /* 0x000ea20000100800 */
[----:B------:R-:W-:-:S04]  /*0930*/  SHF.R.S32.HI R22, RZ, 0x1f, R11 ;  /* 0x0000001fff167819 */ /* 0x000fc8000001140b */
[----:B------:R-:W-:Y:S02]  /*0940*/  LEA.HI R22, R22, R11, RZ, 0x5 ;  /* 0x0000000b16167211 */ /* 0x000fe400078f28ff */
[----:B------:R-:W-:Y:S02]  /*0950*/  SHF.L.W.U32 R21, R2, R15, RZ ;  /* 0x0000000f02157219 */ /* 0x000fe40000000eff */
[----:B------:R-:W-:-:S05]  /*0960*/  SHF.R.S32.HI R22, RZ, 0x5, R22 ;  /* 0x00000005ff167819 */ /* 0x000fca0000011416 */
        /* <DEDUP_REMOVED lines=8> */
[----:B------:R-:W-:Y:S01]  /*09f0*/  SHF.L.W.U32 R15, R2, R11, RZ ;  /* 0x0000000b020f7219 */ /* 0x000fe20000000eff */
[----:B------:R-:W-:Y:S01]  /*0a00*/  VIADD R9, R9, 0x4 ;  /* 0x0000000409097836 */ /* 0x000fe20000000000 */
[----:B------:R-:W-:Y:S02]  /*0a10*/  BSSY.RECONVERGENT B1, `(.L_x_10) ;  /* 0x000000a000017945 */ /* 0x000fe40003800200 */
[----:B---3--:R-:W-:Y:S02]  /*0a20*/  LOP3.LUT P1, RZ, R15, R12, RZ, 0xc0, !PT ;  /* 0x0000000c0fff7212 */ /* 0x008fe4000782c0ff */
[----:B--2---:R-:W-:-:S05]  /*0a30*/  @P0 LOP3.LUT R11, R10, R21, RZ, 0xfc, !PT ;  /* 0x000000150a0b0212 */ /* 0x004fca00078efcff */
[----:B------:R0:W-:Y:S01]  /*0a40*/  @P0 STL [R18], R11 ;  /* 0x0000000b12000387 */ /* 0x0001e20000100800 */
[----:B------:R-:W-:-:S05]  /*0a50*/  ISETP.GE.AND P0, PT, R9, UR10, PT ;  /* 0x0000000a09007c0c */ /* 0x000fca000bf06270 */
[----:B------:R-:W-:Y:S08]  /*0a60*/  @!P1 BRA `(.L_x_11) ;  /* 0x0000000000109947 */ /* 0x000ff00003800000 */
[----:B------:R-:W-:-:S05]  /*0a70*/  IMAD R2, R22, 0x4, R1 ;  /* 0x0000000416027824 */ /* 0x000fca00078e0201 */
[----:B------:R-:W0:Y:S02]  /*0a80*/  LDL R10, [R2] ;  /* 0x00000000020a7983 */ /* 0x000e240000100800 */
[----:B0-----:R-:W-:-:S05]  /*0a90*/  LOP3.LUT R11, R10, R15, RZ, 0xfc, !PT ;  /* 0x0000000f0a0b7212 */ /* 0x001fca00078efcff */
[----:B------:R1:W-:Y:S02]  /*0aa0*/  STL [R2], R11 ;  /* 0x0000000b02007387 */ /* 0x0003e40000100800 */
.L_x_11:
[----:B------:R-:W-:Y:S05]  /*0ab0*/  BSYNC.RECONVERGENT B1 ;  /* 0x0000000000017941 */ /* 0x000fea0003800200 */
.L_x_10:
[----:B------:R-:W-:Y:S05]  /*0ac0*/  @!P0 BRA `(.L_x_12) ;  /* 0xfffffffc000c8947 */ /* 0x000fea000383ffff */
.L_x_6:
[----:B--23--:R-:W-:Y:S05]  /*0ad0*/  BSYNC.RECONVERGENT B0 ;  /* 0x0000000000007941 */ /* 0x00cfea0003800200 */
.L_x_5:
[----:B------:R-:W-:Y:S01]  /*0ae0*/  ISETP.GE.AND P0, PT, R3, 0x1, PT ;  /* 0x000000010300780c */ /* 0x000fe20003f06270 */
[----:B------:R-:W-:Y:S01]  /*0af0*/  BSSY.RECONVERGENT B0, `(.L_x_13) ;  /* 0x0000069000007945 */ /* 0x000fe20003800200 */
[----:B------:R-:W-:-:S11]  /*0b00*/  IMAD.MOV.U32 R9, RZ, RZ, RZ ;  /* 0x000000ffff097224 */ /* 0x000fd600078e00ff */
[----:B------:R-:W-:Y:S05]  /*0b10*/  @!P0 BRA `(.L_x_14) ;  /* 0x0000000400988947 */ /* 0x000fea0003800000 */
[C---:B-----5:R-:W-:Y:S01]  /*0b20*/  VIADD R0, R3.reuse, 0xffffffff ;  /* 0xffffffff03007836 */ /* 0x060fe20000000000 */
[----:B------:R-:W-:Y:S01]  /*0b30*/  LOP3.LUT R10, R3, 0xf, RZ, 0xc0, !PT ;  /* 0x0000000f030a7812 */ /* 0x000fe200078ec0ff */
[----:B------:R-:W-:Y:S01]  /*0b40*/  BSSY.RECONVERGENT B1, `(.L_x_15) ;  /* 0x0000029000017945 */ /* 0x000fe20003800200 */
[----:B01----:R-:W-:Y:S02]  /*0b50*/  IMAD.MOV.U32 R2, RZ, RZ, RZ ;  /* 0x000000ffff027224 */ /* 0x003fe400078e00ff */
[----:B------:R-:W-:Y:S01]  /*0b60*/  ISETP.GE.U32.AND P1, PT, R0, 0xf, PT ;  /* 0x0000000f0000780c */ /* 0x000fe20003f26070 */
[----:B------:R-:W-:Y:S01]  /*0b70*/  IMAD.MOV.U32 R9, RZ, RZ, RZ ;  /* 0x000000ffff097224 */ /* 0x000fe200078e00ff */
[----:B------:R-:W-:-:S11]  /*0b80*/  ISETP.NE.AND P2, PT, R10, RZ, PT ;  /* 0x000000ff0a00720c */ /* 0x000fd60003f45270 */
[----:B------:R-:W-:Y:S05]  /*0b90*/  @!P1 BRA `(.L_x_16) ;  /* 0x00000000008c9947 */ /* 0x000fea0003800000 */
[----:B------:R-:W-:Y:S01]  /*0ba0*/  LOP3.LUT R2, R3, 0x7ffffff0, RZ, 0xc0, !PT ;  /* 0x7ffffff003027812 */ /* 0x000fe200078ec0ff */
[----:B------:R-:W-:Y:S02]  /*0bb0*/  IMAD.MOV.U32 R0, RZ, RZ, RZ ;  /* 0x000000ffff007224 */ /* 0x000fe400078e00ff */
[----:B------:R-:W-:-:S07]  /*0bc0*/  IMAD.MOV.U32 R9, RZ, RZ, RZ ;  /* 0x000000ffff097224 */ /* 0x000fce00078e00ff */
.L_x_17:
[----:B------:R-:W-:-:S05]  /*0bd0*/  IMAD R11, R0, 0x4, R1 ;  /* 0x00000004000b7824 */ /* 0x000fca00078e0201 */
[----:B------:R-:W2:Y:S04]  /*0be0*/  LDL.128 R4, [R11] ;  /* 0x000000000b047983 */ /* 0x000ea80000100c00 */
[----:B------:R-:W3:Y:S04]  /*0bf0*/  LDL.128 R12, [R11+0x10] ;  /* 0x000010000b0c7983 */ /* 0x000ee80000100c00 */
[----:B------:R-:W4:Y:S04]  /*0c00*/  LDL.128 R16, [R11+0x20] ;  /* 0x000020000b107983 */ /* 0x000f280000100c00 */
[----:B------:R-:W5:Y:S01]  /*0c10*/  LDL.128 R20, [R11+0x30] ;  /* 0x000030000b147983 */ /* 0x000f620000100c00 */
[----:B------:R-:W-:-:S05]  /*0c20*/  VIADD R0, R0, 0x10 ;  /* 0x0000001000007836 */ /* 0x000fca0000000000 */
[----:B------:R-:W-:Y:S01]  /*0c30*/  ISETP.NE.AND P1, PT, R0, R2, PT ;  /* 0x000000020000720c */ /* 0x000fe20003f25270 */
[----:B--2---:R-:W-:Y:S08]  /*0c40*/  POPC R4, R4 ;  /* 0x0000000400047309 */ /* 0x004ff00000000000 */
[----:B------:R-:W0:Y:S08]  /*0c50*/  POPC R5, R5 ;  /* 0x0000000500057309 */ /* 0x000e300000000000 */
[----:B------:R-:W-:Y:S01]  /*0c60*/  POPC R6, R6 ;  /* 0x0000000600067309 */ /* 0x000fe20000000000 */
[----:B0-----:R-:W-:-:S07]  /*0c70*/  IADD3 R4, PT, PT, R5, R4, R9 ;  /* 0x0000000405047210 */ /* 0x001fce0007ffe009 */
[----:B------:R-:W0:Y:S08]  /*0c80*/  POPC R7, R7 ;  /* 0x0000000700077309 */ /* 0x000e300000000000 */
[----:B---3--:R-:W-:Y:S01]  /*0c90*/  POPC R12, R12 ;  /* 0x0000000c000c7309 */ /* 0x008fe20000000000 */
[----:B0-----:R-:W-:-:S07]  /*0ca0*/  IADD3 R4, PT, PT, R7, R6, R4 ;  /* 0x0000000607047210 */ /* 0x001fce0007ffe004 */
[----:B------:R-:W0:Y:S08]  /*0cb0*/  POPC R13, R13 ;  /* 0x0000000d000d7309 */ /* 0x000e300000000000 */
[----:B------:R-:W-:Y:S01]  /*0cc0*/  POPC R14, R14 ;  /* 0x0000000e000e7309 */ /* 0x000fe20000000000 */
[----:B0-----:R-:W-:-:S07]  /*0cd0*/  IADD3 R4, PT, PT, R13, R12, R4 ;  /* 0x0000000c0d047210 */ /* 0x001fce0007ffe004 */
[----:B------:R-:W0:Y:S08]  /*0ce0*/  POPC R15, R15 ;  /* 0x0000000f000f7309 */ /* 0x000e300000000000 */
[----:B----4-:R-:W-:Y:S01]  /*0cf0*/  POPC R16, R16 ;  /* 0x0000001000107309 */ /* 0x010fe20000000000 */
[----:B0-----:R-:W-:-:S07]  /*0d00*/  IADD3 R4, PT, PT, R15, R14, R4 ;  /* 0x0000000e0f047210 */ /* 0x001fce0007ffe004 */
[----:B------:R-:W0:Y:S08]  /*0d10*/  POPC R17, R17 ;  /* 0x0000001100117309 */ /* 0x000e300000000000 */
[----:B------:R-:W-:Y:S01]  /*0d20*/  POPC R18, R18 ;  /* 0x0000001200127309 */ /* 0x000fe20000000000 */
[----:B0-----:R-:W-:-:S07]  /*0d30*/  IADD3 R4, PT, PT, R17, R16, R4 ;  /* 0x0000001011047210 */ /* 0x001fce0007ffe004 */
[----:B------:R-:W0:Y:S08]  /*0d40*/  POPC R19, R19 ;  /* 0x0000001300137309 */ /* 0x000e300000000000 */
[----:B-----5:R-:W-:Y:S01]  /*0d50*/  POPC R20, R20 ;  /* 0x0000001400147309 */ /* 0x020fe20000000000 */
[----:B0-----:R-:W-:-:S07]  /*0d60*/  IADD3 R4, PT, PT, R19, R18, R4 ;  /* 0x0000001213047210 */ /* 0x001fce0007ffe004 */
[----:B------:R-:W0:Y:S08]  /*0d70*/  POPC R21, R21 ;  /* 0x0000001500157309 */ /* 0x000e300000000000 */
[----:B------:R-:W-:Y:S01]  /*0d80*/  POPC R9, R22 ;  /* 0x0000001600097309 */ /* 0x000fe20000000000 */
[----:B0-----:R-:W-:-:S07]  /*0d90*/  IADD3 R4, PT, PT, R21, R20, R4 ;  /* 0x0000001415047210 */ /* 0x001fce0007ffe004 */
[----:B------:R-:W0:Y:S02]  /*0da0*/  POPC R23, R23 ;  /* 0x0000001700177309 */ /* 0x000e240000000000 */
[----:B0-----:R-:W-:Y:S01]  /*0db0*/  IADD3 R9, PT, PT, R23, R9, R4 ;  /* 0x0000000917097210 */ /* 0x001fe20007ffe004 */
[----:B------:R-:W-:Y:S06]  /*0dc0*/  @P1 BRA `(.L_x_17) ;  /* 0xfffffffc00801947 */ /* 0x000fec000383ffff */
.L_x_16:
[----:B------:R-:W-:Y:S05]  /*0dd0*/  BSYNC.RECONVERGENT B1 ;  /* 0x0000000000017941 */ /* 0x000fea0003800200 */
.L_x_15:
[----:B------:R-:W-:Y:S05]  /*0de0*/  @!P2 BRA `(.L_x_14) ;  /* 0x0000000000e4a947 */ /* 0x000fea0003800000 */
[----:B------:R-:W-:Y:S01]  /*0df0*/  ISETP.GE.U32.AND P1, PT, R10, 0x8, PT ;  /* 0x000000080a00780c */ /* 0x000fe20003f26070 */
[----:B------:R-:W-:Y:S01]  /*0e00*/  BSSY.RECONVERGENT B1, `(.L_x_18) ;  /* 0x000001a000017945 */ /* 0x000fe20003800200 */
[----:B------:R-:W-:-:S04]  /*0e10*/  LOP3.LUT R14, R3, 0x7, RZ, 0xc0, !PT ;  /* 0x00000007030e7812 */ /* 0x000fc800078ec0ff */
[----:B------:R-:W-:-:S07]  /*0e20*/  ISETP.NE.AND P2, PT, R14, RZ, PT ;  /* 0x000000ff0e00720c */ /* 0x000fce0003f45270 */
[----:B------:R-:W-:Y:S06]  /*0e30*/  @!P1 BRA `(.L_x_19) ;  /* 0x0000000000589947 */ /* 0x000fec0003800000 */
[----:B------:R-:W-:-:S05]  /*0e40*/  IMAD R0, R2, 0x4, R1 ;  /* 0x0000000402007824 */ /* 0x000fca00078e0201 */
[----:B------:R-:W2:Y:S04]  /*0e50*/  LDL R4, [R0] ;  /* 0x0000000000047983 */ /* 0x000ea80000100800 */
[----:B------:R-:W3:Y:S04]  /*0e60*/  LDL R5, [R0+0x4] ;  /* 0x0000040000057983 */ /* 0x000ee80000100800 */
[----:B------:R-:W4:Y:S04]  /*0e70*/  LDL R6, [R0+0x8] ;  /* 0x0000080000067983 */ /* 0x000f280000100800 */
[----:B------:R-:W5:Y:S04]  /*0e80*/  LDL R7, [R0+0xc] ;  /* 0x00000c0000077983 */ /* 0x000f680000100800 */
[----:B------:R-:W5:Y:S04]  /*0e90*/  LDL R10, [R0+0x10] ;  /* 0x00001000000a7983 */ /* 0x000f680000100800 */
[----:B------:R-:W5:Y:S04]  /*0ea0*/  LDL R11, [R0+0x14] ;  /* 0x00001400000b7983 */ /* 0x000f680000100800 */
[----:B------:R-:W5:Y:S04]  /*0eb0*/  LDL R12, [R0+0x18] ;  /* 0x00001800000c7983 */ /* 0x000f680000100800 */
[----:B------:R-:W5:Y:S01]  /*0ec0*/  LDL R13, [R0+0x1c] ;  /* 0x00001c00000d7983 */ /* 0x000f620000100800 */
[----:B------:R-:W-:Y:S01]  /*0ed0*/  VIADD R2, R2, 0x8 ;  /* 0x0000000802027836 */ /* 0x000fe20000000000 */
[----:B--2---:R-:W-:Y:S08]  /*0ee0*/  POPC R4, R4 ;  /* 0x0000000400047309 */ /* 0x004ff00000000000 */
[----:B---3--:R-:W0:Y:S08]  /*0ef0*/  POPC R5, R5 ;  /* 0x0000000500057309 */ /* 0x008e300000000000 */
[----:B----4-:R-:W-:Y:S01]  /*0f00*/  POPC R6, R6 ;  /* 0x0000000600067309 */ /* 0x010fe20000000000 */
[----:B0-----:R-:W-:-:S07]  /*0f10*/  IADD3 R9, PT, PT, R5, R4, R9 ;  /* 0x0000000405097210 */ /* 0x001fce0007ffe009 */
[----:B-----5:R-:W0:Y:S08]  /*0f20*/  POPC R7, R7 ;  /* 0x0000000700077309 */ /* 0x020e300000000000 */
[----:B------:R-:W-:Y:S01]  /*0f30*/  POPC R10, R10 ;  /* 0x0000000a000a7309 */ /* 0x000fe20000000000 */
[----:B0-----:R-:W-:-:S07]  /*0f40*/  IADD3 R9, PT, PT, R7, R6, R9 ;  /* 0x0000000607097210 */ /* 0x001fce0007ffe009 */
[----:B------:R-:W0:Y:S08]  /*0f50*/  POPC R11, R11 ;  /* 0x0000000b000b7309 */ /* 0x000e300000000000 */
[----:B------:R-:W-:Y:S01]  /*0f60*/  POPC R12, R12 ;  /* 0x0000000c000c7309 */ /* 0x000fe20000000000 */
[----:B0-----:R-:W-:-:S07]  /*0f70*/  IADD3 R9, PT, PT, R11, R10, R9 ;  /* 0x0000000a0b097210 */ /* 0x001fce0007ffe009 */
[----:B------:R-:W0:Y:S02]  /*0f80*/  POPC R13, R13 ;  /* 0x0000000d000d7309 */ /* 0x000e240000000000 */
[----:B0-----:R-:W-:-:S07]  /*0f90*/  IADD3 R9, PT, PT, R13, R12, R9 ;  /* 0x0000000c0d097210 */ /* 0x001fce0007ffe009 */
.L_x_19:
[----:B------:R-:W-:Y:S05]  /*0fa0*/  BSYNC.RECONVERGENT B1 ;  /* 0x0000000000017941 */ /* 0x000fea0003800200 */
.L_x_18:
        /* <DEDUP_REMOVED lines=10> */
[----:B------:R-:W5:Y:S01]  /*1050*/  LDL R11, [R0+0xc] ;  /* 0x00000c00000b7983 */ /* 0x000f620000100800 */
[----:B------:R-:W-:Y:S01]  /*1060*/  VIADD R2, R2, 0x4 ;  /* 0x0000000402027836 */ /* 0x000fe20000000000 */
[----:B--2---:R-:W-:Y:S08]  /*1070*/  POPC R4, R4 ;  /* 0x0000000400047309 */ /* 0x004ff00000000000 */
[----:B---3--:R-:W0:Y:S08]  /*1080*/  POPC R6, R6 ;  /* 0x0000000600067309 */ /* 0x008e300000000000 */
[----:B----4-:R-:W-:Y:S01]  /*1090*/  POPC R10, R7 ;  /* 0x00000007000a7309 */ /* 0x010fe20000000000 */
[----:B0-----:R-:W-:-:S07]  /*10a0*/  IADD3 R9, PT, PT, R6, R4, R9 ;  /* 0x0000000406097210 */ /* 0x001fce0007ffe009 */
[----:B-----5:R-:W0:Y:S02]  /*10b0*/  POPC R11, R11 ;  /* 0x0000000b000b7309 */ /* 0x020e240000000000 */
[----:B0-----:R-:W-:-:S07]  /*10c0*/  IADD3 R9, PT, PT, R11, R10, R9 ;  /* 0x0000000a0b097210 */ /* 0x001fce0007ffe009 */
.L_x_21:
[----:B------:R-:W-:Y:S05]  /*10d0*/  BSYNC.RECONVERGENT B1 ;  /* 0x0000000000017941 */ /* 0x000fea0003800200 */
.L_x_20:
[----:B------:R-:W-:Y:S05]  /*10e0*/  @!P2 BRA `(.L_x_14) ;  /* 0x000000000024a947 */ /* 0x000fea0003800000 */
[----:B------:R-:W-:-:S07]  /*10f0*/  IMAD.MOV.U32 R0, RZ, RZ, RZ ;  /* 0x000000ffff007224 */ /* 0x000fce00078e00ff */
.L_x_22:
[----:B------:R-:W-:-:S06]  /*1100*/  IMAD R4, R2, 0x4, R1 ;  /* 0x0000000402047824 */ /* 0x000fcc00078e0201 */
[----:B------:R-:W2:Y:S01]  /*1110*/  LDL R4, [R4] ;  /* 0x0000000004047983 */ /* 0x000ea20000100800 */
[----:B------:R-:W-:Y:S02]  /*1120*/  VIADD R0, R0, 0x1 ;  /* 0x0000000100007836 */ /* 0x000fe40000000000 */
[----:B------:R-:W-:-:S03]  /*1130*/  VIADD R2, R2, 0x1 ;  /* 0x0000000102027836 */ /* 0x000fc60000000000 */
[----:B------:R-:W-:Y:S01]  /*1140*/  ISETP.NE.AND P1, PT, R0, R5, PT ;  /* 0x000000050000720c */ /* 0x000fe20003f25270 */
[----:B--2---:R-:W0:Y:S02]  /*1150*/  POPC R6, R4 ;  /* 0x0000000400067309 */ /* 0x004e240000000000 */
[----:B0-----:R-:W-:-:S10]  /*1160*/  IMAD.IADD R9, R6, 0x1, R9 ;  /* 0x0000000106097824 */ /* 0x001fd400078e0209 */
[----:B------:R-:W-:Y:S05]  /*1170*/  @P1 BRA `(.L_x_22) ;  /* 0xfffffffc00e01947 */ /* 0x000fea000383ffff */
.L_x_14:
[----:B------:R-:W-:Y:S05]  /*1180*/  BSYNC.RECONVERGENT B0 ;  /* 0x0000000000007941 */ /* 0x000fea0003800200 */
.L_x_13:
[----:B------:R-:W-:-:S13]  /*1190*/  ISETP.GE.AND P1, PT, R9, R8, PT ;  /* 0x000000080900720c */ /* 0x000fda0003f26270 */
[----:B------:R-:W-:Y:S05]  /*11a0*/  @!P1 EXIT ;  /* 0x000000000000994d */ /* 0x000fea0003800000 */
[----:B------:R-:W-:Y:S04]  /*11b0*/  BSSY.RECONVERGENT B0, `(.L_x_23) ;  /* 0x0000237000007945 */ /* 0x000fe80003800200 */
[----:B------:R-:W-:Y:S05]  /*11c0*/  @!P0 BRA `(.L_x_24) ;  /* 0x0000002000c88947 */ /* 0x000fea0003800000 */
[C---:B------:R-:W-:Y:S01]  /*11d0*/  VIADD R9, R3.reuse, 0xffffffff ;  /* 0xffffffff03097836 */ /* 0x040fe20000000000 */
[----:B------:R-:W-:Y:S01]  /*11e0*/  LOP3.LUT R10, R3, 0xf, RZ, 0xc0, !PT ;  /* 0x0000000f030a7812 */ /* 0x000fe200078ec0ff */
[----:B------:R-:W-:Y:S01]  /*11f0*/  BSSY.RECONVERGENT B1, `(.L_x_25) ;  /* 0x0000013000017945 */ /* 0x000fe20003800200 */
[----:B-----5:R-:W-:Y:S02]  /*1200*/  IMAD.MOV.U32 R0, RZ, RZ, RZ ;  /* 0x000000ffff007224 */ /* 0x020fe400078e00ff */
[----:B------:R-:W-:Y:S02]  /*1210*/  ISETP.GE.U32.AND P0, PT, R9, 0xf, PT ;  /* 0x0000000f0900780c */ /* 0x000fe40003f06070 */
[----:B------:R-:W-:-:S11]  /*1220*/  ISETP.NE.AND P1, PT, R10, RZ, PT ;  /* 0x000000ff0a00720c */ /* 0x000fd60003f25270 */
[----:B------:R-:W-:Y:S05]  /*1230*/  @!P0 BRA `(.L_x_26) ;  /* 0x0000000000388947 */ /* 0x000fea0003800000 */
[----:B------:R-:W-:Y:S01]  /*1240*/  LOP3.LUT R0, R3, 0x7ffffff0, RZ, 0xc0, !PT ;  /* 0x7ffffff003007812 */ /* 0x000fe200078ec0ff */
[----:B01----:R-:W-:-:S07]  /*1250*/  IMAD.MOV.U32 R2, RZ, RZ, RZ ;  /* 0x000000ffff027224 */ /* 0x003fce00078e00ff */
.L_x_27:
[----:B--2---:R-:W-:-:S05]  /*1260*/  IMAD R11, R2, 0x4, R1 ;  /* 0x00000004020b7824 */ /* 0x004fca00078e0201 */
[----:B------:R-:W2:Y:S04]  /*1270*/  LDL.128 R4, [R11] ;  /* 0x000000000b047983 */ /* 0x000ea80000100c00 */
[----:B------:R-:W3:Y:S04]  /*1280*/  LDL.128 R12, [R11+0x10] ;  /* 0x000010000b0c7983 */ /* 0x000ee80000100c00 */
[----:B------:R-:W4:Y:S04]  /*1290*/  LDL.128 R16, [R11+0x20] ;  /* 0x000020000b107983 */ /* 0x000f280000100c00 */
[----:B------:R-:W5:Y:S01]  /*12a0*/  LDL.128 R20, [R11+0x30] ;  /* 0x000030000b147983 */ /* 0x000f620000100c00 */
[----:B------:R-:W-:-:S05]  /*12b0*/  VIADD R2, R2, 0x10 ;  /* 0x0000001002027836 */ /* 0x000fca0000000000 */
[----:B------:R-:W-:Y:S01]  /*12c0*/  ISETP.NE.AND P0, PT, R2, R0, PT ;  /* 0x000000000200720c */ /* 0x000fe20003f05270 */
[----:B--2---:R2:W-:Y:S04]  /*12d0*/  STL.128 [R11+0x80], R4 ;  /* 0x000080040b007387 */ /* 0x0045e80000100c00 */
[----:B---3--:R2:W-:Y:S04]  /*12e0*/  STL.128 [R11+0x90], R12 ;  /* 0x0000900c0b007387 */ /* 0x0085e80000100c00 */
[----:B----4-:R2:W-:Y:S04]  /*12f0*/  STL.128 [R11+0xa0], R16 ;  /* 0x0000a0100b007387 */ /* 0x0105e80000100c00 */
[----:B-----5:R2:W-:Y:S01]  /*1300*/  STL.128 [R11+0xb0], R20 ;  /* 0x0000b0140b007387 */ /* 0x0205e20000100c00 */
[----:B------:R-:W-:Y:S05]  /*1310*/  @P0 BRA `(.L_x_27) ;  /* 0xfffffffc00d00947 */ /* 0x000fea000383ffff */
.L_x_26:
[----:B------:R-:W-:Y:S05]  /*1320*/  BSYNC.RECONVERGENT B1 ;  /* 0x0000000000017941 */ /* 0x000fea0003800200 */
.L_x_25:
[----:B------:R-:W-:Y:S01]  /*1330*/  BSSY.RECONVERGENT B1, `(.L_x_28) ;  /* 0x0000035000017945 */ /* 0x000fe20003800200 */
[----:B012---:R-:W-:-:S03]  /*1340*/  VIADD R11, R1, 0x80 ;  /* 0x00000080010b7836 */ /* 0x007fc60000000000 */
        /* <DEDUP_REMOVED lines=15> */
[----:B------:R-:W-:-:S03]  /*1440*/  VIADD R0, R0, 0x8 ;  /* 0x0000000800007836 */ /* 0x000fc60000000000 */
[----:B--2---:R0:W-:Y:S04]  /*1450*/  STL [R2+0x80], R5 ;  /* 0x0000800502007387 */ /* 0x0041e80000100800 */
[----:B---3--:R0:W-:Y:S04]  /*1460*/  STL [R2+0x84], R7 ;  /* 0x0000840702007387 */ /* 0x0081e80000100800 */
[----:B----4-:R0:W-:Y:S04]  /*1470*/  STL [R2+0x88], R13 ;  /* 0x0000880d02007387 */ /* 0x0101e80000100800 */
[----:B-----5:R0:W-:Y:S04]  /*1480*/  STL [R2+0x8c], R15 ;  /* 0x00008c0f02007387 */ /* 0x0201e80000100800 */
[----:B------:R0:W-:Y:S04]  /*1490*/  STL [R2+0x90], R17 ;  /* 0x0000901102007387 */ /* 0x0001e80000100800 */
[----:B------:R0:W-:Y:S04]  /*14a0*/  STL [R2+0x94], R19 ;  /* 0x0000941302007387 */ /* 0x0001e80000100800 */
[----:B------:R0:W-:Y:S04]  /*14b0*/  STL [R2+0x98], R21 ;  /* 0x0000981502007387 */ /* 0x0001e80000100800 */
[----:B------:R0:W-:Y:S02]  /*14c0*/  STL [R2+0x9c], R23 ;  /* 0x00009c1702007387 */ /* 0x0001e40000100800 */
.L_x_31:
[----:B------:R-:W-:Y:S05]  /*14d0*/  BSYNC.RECONVERGENT B2 ;  /* 0x0000000000027941 */ /* 0x000fea0003800200 */
.L_x_30:
[----:B------:R-:W-:Y:S05]  /*14e0*/  @!P1 BRA `(.L_x_29) ;  /* 0x0000000000649947 */ /* 0x000fea0003800000 */
[----:B------:R-:W-:Y:S01]  /*14f0*/  ISETP.GE.U32.AND P0, PT, R4, 0x4, PT ;  /* 0x000000040400780c */ /* 0x000fe20003f06070 */
[----:B------:R-:W-:Y:S01]  /*1500*/  BSSY.RECONVERGENT B2, `(.L_x_32) ;  /* 0x000000e000027945 */ /* 0x000fe20003800200 */
[----:B0-----:R-:W-:-:S04]  /*1510*/  LOP3.LUT R7, R3, 0x3, RZ, 0xc0, !PT ;  /* 0x0000000303077812 */ /* 0x001fc800078ec0ff */
[----:B------:R-:W-:-:S07]  /*1520*/  ISETP.NE.AND P1, PT, R7, RZ, PT ;  /* 0x000000ff0700720c */ /* 0x000fce0003f25270 */
[----:B------:R-:W-:Y:S06]  /*1530*/  @!P0 BRA `(.L_x_33) ;  /* 0x0000000000288947 */ /* 0x000fec0003800000 */
[----:B------:R-:W-:-:S05]  /*1540*/  IMAD R13, R0, 0x4, R1 ;  /* 0x00000004000d7824 */ /* 0x000fca00078e0201 */
[----:B------:R-:W2:Y:S04]  /*1550*/  LDL R2, [R13] ;  /* 0x000000000d027983 */ /* 0x000ea80000100800 */
[----:B------:R-:W3:Y:S04]  /*1560*/  LDL R4, [R13+0x4] ;  /* 0x000004000d047983 */ /* 0x000ee80000100800 */
[----:B------:R-:W4:Y:S04]  /*1570*/  LDL R5, [R13+0x8] ;  /* 0x000008000d057983 */ /* 0x000f280000100800 */
[----:B------:R-:W5:Y:S01]  /*1580*/  LDL R6, [R13+0xc] ;  /* 0x00000c000d067983 */ /* 0x000f620000100800 */
[----:B------:R-:W-:-:S03]  /*1590*/  VIADD R0, R0, 0x4 ;  /* 0x0000000400007836 */ /* 0x000fc60000000000 */
[----:B--2---:R0:W-:Y:S04]  /*15a0*/  STL [R13+0x80], R2 ;  /* 0x000080020d007387 */ /* 0x0041e80000100800 */
[----:B---3--:R0:W-:Y:S04]  /*15b0*/  STL [R13+0x84], R4 ;  /* 0x000084040d007387 */ /* 0x0081e80000100800 */
[----:B----4-:R0:W-:Y:S04]  /*15c0*/  STL [R13+0x88], R5 ;  /* 0x000088050d007387 */ /* 0x0101e80000100800 */
[----:B-----5:R0:W-:Y:S02]  /*15d0*/  STL [R13+0x8c], R6 ;  /* 0x00008c060d007387 */ /* 0x0201e40000100800 */
.L_x_33:
[----:B------:R-:W-:Y:S05]  /*15e0*/  BSYNC.RECONVERGENT B2 ;  /* 0x0000000000027941 */ /* 0x000fea0003800200 */
.L_x_32:
[----:B------:R-:W-:Y:S05]  /*15f0*/  @!P1 BRA `(.L_x_29) ;  /* 0x0000000000209947 */ /* 0x000fea0003800000 */
[----:B0-----:R-:W-:-:S07]  /*1600*/  IMAD.MOV.U32 R2, RZ, RZ, RZ ;  /* 0x000000ffff027224 */ /* 0x001fce00078e00ff */
.L_x_34:
[----:B-1----:R-:W-:-:S05]  /*1610*/  IMAD R4, R0, 0x4, R1 ;  /* 0x0000000400047824 */ /* 0x002fca00078e0201 */
[----:B------:R-:W2:Y:S01]  /*1620*/  LDL R5, [R4] ;  /* 0x0000000004057983 */ /* 0x000ea20000100800 */
[----:B------:R-:W-:Y:S02]  /*1630*/  VIADD R2, R2, 0x1 ;  /* 0x0000000102027836 */ /* 0x000fe40000000000 */
[----:B------:R-:W-:-:S03]  /*1640*/  VIADD R0, R0, 0x1 ;  /* 0x0000000100007836 */ /* 0x000fc60000000000 */
[----:B------:R-:W-:Y:S01]  /*1650*/  ISETP.NE.AND P0, PT, R2, R7, PT ;  /* 0x000000070200720c */ /* 0x000fe20003f05270 */
[----:B--2---:R1:W-:-:S12]  /*1660*/  STL [R4+0x80], R5 ;  /* 0x0000800504007387 */ /* 0x0043d80000100800 */
[----:B------:R-:W-:Y:S05]  /*1670*/  @P0 BRA `(.L_x_34) ;  /* 0xfffffffc00e40947 */ /* 0x000fea000383ffff */
.L_x_29:
[----:B------:R-:W-:Y:S05]  /*1680*/  BSYNC.RECONVERGENT B1 ;  /* 0x0000000000017941 */ /* 0x000fea0003800200 */
.L_x_28:
[----:B------:R-:W-:Y:S01]  /*1690*/  IMAD.MOV.U32 R12, RZ, RZ, 0x1 ;  /* 0x00000001ff0c7424 */ /* 0x000fe200078e00ff */
[C---:B------:R-:W-:Y:S01]  /*16a0*/  LOP3.LUT R0, R3.reuse, 0x7, RZ, 0xc0, !PT ;  /* 0x0000000703007812 */ /* 0x040fe200078ec0ff */
[----:B------:R-:W-:Y:S01]  /*16b0*/  BSSY.RECONVERGENT B1, `(.L_x_35) ;  /* 0x00001e2000017945 */ /* 0x000fe20003800200 */
[C---:B0-----:R-:W-:Y:S01]  /*16c0*/  LOP3.LUT R2, R3.reuse, 0x7ffffff0, RZ, 0xc0, !PT ;  /* 0x7ffffff003027812 */ /* 0x041fe200078ec0ff */
[----:B-1----:R-:W-:Y:S01]  /*16d0*/  VIADD R4, R10, 0xffffffff ;  /* 0xffffffff0a047836 */ /* 0x002fe20000000000 */
[----:B------:R0:W-:Y:S01]  /*16e0*/  STL [R1+0x100], R12 ;  /* 0x0001000c01007387 */ /* 0x0001e20000100800 */
[----:B------:R-:W-:Y:S01]  /*16f0*/  LOP3.LUT R3, R3, 0x3, RZ, 0xc0, !PT ;  /* 0x0000000303037812 */ /* 0x000fe200078ec0ff */
[----:B------:R-:W-:Y:S02]  /*1700*/  IMAD.MOV.U32 R14, RZ, RZ, RZ ;  /* 0x000000ffff0e7224 */ /* 0x000fe400078e00ff */
[----:B------:R-:W-:Y:S02]  /*1710*/  IMAD.MOV.U32 R5, RZ, RZ, R8 ;  /* 0x000000ffff057224 */ /* 0x000fe400078e0008 */
[----:B------:R-:W-:-:S02]  /*1720*/  VIADD R6, R0, 0xffffffff ;  /* 0xffffffff00067836 */ /* 0x000fc40000000000 */
[----:B------:R-:W-:-:S07]  /*1730*/  IMAD.MOV R7, RZ, RZ, -R2 ;  /* 0x000000ffff077224 */ /* 0x000fce00078e0a02 */
.L_x_72:
[----:B------:R-:W-:Y:S01]  /*1740*/  ISETP.GE.U32.AND P0, PT, R9, 0xf, PT ;  /* 0x0000000f0900780c */ /* 0x000fe20003f06070 */
[----:B------:R-:W-:Y:S01]  /*1750*/  BSSY.RECONVERGENT B2, `(.L_x_36) ;  /* 0x0000037000027945 */ /* 0x000fe20003800200 */
[----:B0-----:R-:W-:Y:S01]  /*1760*/  IMAD.MOV.U32 R12, RZ, RZ, R14 ;  /* 0x000000ffff0c7224 */ /* 0x001fe200078e000e */
[----:B-1----:R-:W-:-:S10]  /*1770*/  CS2R R16, SRZ ;  /* 0x0000000000107805 */ /* 0x002fd4000001ff00 */
[----:B------:R-:W-:Y:S05]  /*1780*/  @!P0 BRA `(.L_x_37) ;  /* 0x0000000000cc8947 */ /* 0x000fea0003800000 */
[----:B------:R-:W-:Y:S01]  /*1790*/  IMAD R13, R14, 0x84, R11 ;  /* 0x000000840e0d7824 */ /* 0x000fe200078e020b */
[----:B------:R-:W-:Y:S01]  /*17a0*/  BSSY.RECONVERGENT B3, `(.L_x_38) ;  /* 0x0000030000037945 */ /* 0x000fe20003800200 */
[----:B------:R-:W-:Y:S02]  /*17b0*/  IMAD.MOV.U32 R17, RZ, RZ, RZ ;  /* 0x000000ffff117224 */ /* 0x000fe400078e00ff */
[----:B------:R-:W-:Y:S02]  /*17c0*/  IMAD.MOV.U32 R15, RZ, RZ, R7 ;  /* 0x000000ffff0f7224 */ /* 0x000fe400078e0007 */
[----:B------:R-:W-:-:S07]  /*17d0*/  VIADD R13, R13, 0x20 ;  /* 0x000000200d0d7836 */ /* 0x000fce0000000000 */
.L_x_39:
[----:B------:R-:W2:Y:S04]  /*17e0*/  LDL R20, [R13+-0x20] ;  /* 0xffffe0000d147983 */ /* 0x000ea80000100800 */
[----:B------:R-:W3:Y:S04]  /*17f0*/  LDL R21, [R13+-0x1c] ;  /* 0xffffe4000d157983 */ /* 0x000ee80000100800 */
[----:B------:R-:W4:Y:S04]  /*1800*/  LDL R18, [R13+-0x18] ;  /* 0xffffe8000d127983 */ /* 0x000f280000100800 */
[----:B------:R-:W5:Y:S04]  /*1810*/  LDL R27, [R13+-0x14] ;  /* 0xffffec000d1b7983 */ /* 0x000f680000100800 */
[----:B------:R-:W5:Y:S04]  /*1820*/  LDL R16, [R13+-0x10] ;  /* 0xfffff0000d107983 */ /* 0x000f680000100800 */
[----:B------:R-:W5:Y:S04]  /*1830*/  LDL R19, [R13+-0xc] ;  /* 0xfffff4000d137983 */ /* 0x000f680000100800 */
[----:B------:R-:W5:Y:S04]  /*1840*/  LDL R24, [R13+-0x8] ;  /* 0xfffff8000d187983 */ /* 0x000f680000100800 */
[----:B------:R-:W5:Y:S04]  /*1850*/  LDL R25, [R13+-0x4] ;  /* 0xfffffc000d197983 */ /* 0x000f680000100800 */
[----:B------:R-:W5:Y:S04]  /*1860*/  LDL R26, [R13] ;  /* 0x000000000d1a7983 */ /* 0x000f680000100800 */
[----:B------:R-:W5:Y:S04]  /*1870*/  LDL R23, [R13+0x4] ;  /* 0x000004000d177983 */ /* 0x000f680000100800 */
[----:B------:R-:W5:Y:S01]  /*1880*/  LDL R22, [R13+0x8] ;  /* 0x000008000d167983 */ /* 0x000f620000100800 */
[----:B--2---:R-:W-:Y:S08]  /*1890*/  POPC R20, R20 ;  /* 0x0000001400147309 */ /* 0x004ff00000000000 */
[----:B---3--:R-:W0:Y:S08]  /*18a0*/  POPC R21, R21 ;  /* 0x0000001500157309 */ /* 0x008e300000000000 */
[----:B----4-:R-:W-:Y:S08]  /*18b0*/  POPC R18, R18 ;  /* 0x0000001200127309 */ /* 0x010ff00000000000 */
[----:B-----5:R-:W1:Y:S01]  /*18c0*/  POPC R27, R27 ;  /* 0x0000001b001b7309 */ /* 0x020e620000000000 */
[----:B0-----:R-:W-:-:S02]  /*18d0*/  IADD3 R17, PT, PT, R21, R20, R17 ;  /* 0x0000001415117210 */ /* 0x001fc40007ffe011 */
[----:B------:R-:W2:Y:S04]  /*18e0*/  LDL R21, [R13+0xc] ;  /* 0x00000c000d157983 */ /* 0x000ea80000100800 */
[----:B------:R-:W3:Y:S01]  /*18f0*/  LDL R20, [R13+0x10] ;  /* 0x000010000d147983 */ /* 0x000ee20000100800 */
[----:B------:R-:W-:Y:S08]  /*1900*/  POPC R16, R16 ;  /* 0x0000001000107309 */ /* 0x000ff00000000000 */
[----:B------:R-:W0:Y:S01]  /*1910*/  POPC R19, R19 ;  /* 0x0000001300137309 */ /* 0x000e220000000000 */
[----:B-1----:R-:W-:-:S02]  /*1920*/  IADD3 R17, PT, PT, R27, R18, R17 ;  /* 0x000000121b117210 */ /* 0x002fc40007ffe011 */
[----:B------:R-:W4:Y:S02]  /*1930*/  LDL R18, [R13+0x18] ;  /* 0x000018000d127983 */ /* 0x000f240000100800 */
[----:B0-----:R-:W-:Y:S02]  /*1940*/  IADD3 R17, PT, PT, R19, R16, R17 ;  /* 0x0000001013117210 */ /* 0x001fe40007ffe011 */
[----:B------:R-:W5:Y:S04]  /*1950*/  LDL R19, [R13+0x14] ;  /* 0x000014000d137983 */ /* 0x000f680000100800 */
[----:B------:R0:W5:Y:S01]  /*1960*/  LDL R16, [R13+0x1c] ;  /* 0x00001c000d107983 */ /* 0x0001620000100800 */
[----:B------:R-:W-:Y:S08]  /*1970*/  POPC R24, R24 ;  /* 0x0000001800187309 */ /* 0x000ff00000000000 */
[----:B------:R-:W1:Y:S01]  /*1980*/  POPC R25, R25 ;  /* 0x0000001900197309 */ /* 0x000e620000000000 */
[----:B------:R-:W-:-:S07]  /*1990*/  VIADD R15, R15, 0x10 ;  /* 0x000000100f0f7836 */ /* 0x000fce0000000000 */
[----:B------:R-:W-:Y:S08]  /*19a0*/  POPC R26, R26 ;  /* 0x0000001a001a7309 */ /* 0x000ff00000000000 */
[----:B------:R-:W0:Y:S01]  /*19b0*/  POPC R23, R23 ;  /* 0x0000001700177309 */ /* 0x000e220000000000 */
[----:B-1----:R-:W-:-:S07]  /*19c0*/  IADD3 R17, PT, PT, R25, R24, R17 ;  /* 0x0000001819117210 */ /* 0x002fce0007ffe011 */
[----:B------:R-:W-:Y:S01]  /*19d0*/  POPC R22, R22 ;  /* 0x0000001600167309 */ /* 0x000fe20000000000 */
[----:B------:R-:W-:Y:S02]  /*19e0*/  ISETP.NE.AND P0, PT, R15, RZ, PT ;  /* 0x000000ff0f00720c */ /* 0x000fe40003f05270 */
[----:B0-----:R-:W-:Y:S01]  /*19f0*/  IADD3 R17, PT, PT, R23, R26, R17 ;  /* 0x0000001a17117210 */ /* 0x001fe20007ffe011 */
[----:B------:R-:W-:-:S04]  /*1a00*/  VIADD R13, R13, 0x40 ;  /* 0x000000400d0d7836 */ /* 0x000fc80000000000 */
[----:B--2---:R-:W0:Y:S08]  /*1a10*/  POPC R21, R21 ;  /* 0x0000001500157309 */ /* 0x004e300000000000 */
[----:B---3--:R-:W-:Y:S08]  /*1a20*/  POPC R20, R20 ;  /* 0x0000001400147309 */ /* 0x008ff00000000000 */
[----:B----4-:R-:W-:Y:S01]  /*1a30*/  POPC R18, R18 ;  /* 0x0000001200127309 */ /* 0x010fe20000000000 */
[----:B0-----:R-:W-:-:S07]  /*1a40*/  IADD3 R17, PT, PT, R21, R22, R17 ;  /* 0x0000001615117210 */ /* 0x001fce0007ffe011 */
[----:B-----5:R-:W0:Y:S08]  /*1a50*/  POPC R19, R19 ;  /* 0x0000001300137309 */ /* 0x020e300000000000 */
[----:B------:R-:W1:Y:S01]  /*1a60*/  POPC R16, R16 ;  /* 0x0000001000107309 */ /* 0x000e620000000000 */
[----:B0-----:R-:W-:-:S04]  /*1a70*/  IADD3 R17, PT, PT, R19, R20, R17 ;  /* 0x0000001413117210 */ /* 0x001fc80007ffe011 */
[----:B-1----:R-:W-:Y:S01]  /*1a80*/  IADD3 R17, PT, PT, R16, R18, R17 ;  /* 0x0000001210117210 */ /* 0x002fe20007ffe011 */
[----:B------:R-:W-:Y:S06]  /*1a90*/  @P0 BRA `(.L_x_39) ;  /* 0xfffffffc00500947 */ /* 0x000fec000383ffff */
[----:B------:R-:W-:Y:S05]  /*1aa0*/  BSYNC.RECONVERGENT B3 ;  /* 0x0000000000037941 */ /* 0x000fea0003800200 */
.L_x_38:
[----:B------:R-:W-:-:S07]  /*1ab0*/  IMAD.MOV.U32 R16, RZ, RZ, R2 ;  /* 0x000000ffff107224 */ /* 0x000fce00078e0002 */
.L_x_37:
[----:B------:R-:W-:Y:S05]  /*1ac0*/  BSYNC.RECONVERGENT B2 ;  /* 0x0000000000027941 */ /* 0x000fea0003800200 */
.L_x_36:
[----:B------:R-:W-:Y:S01]  /*1ad0*/  ISETP.NE.AND P0, PT, R10, RZ, PT ;  /* 0x000000ff0a00720c */ /* 0x000fe20003f05270 */
[----:B------:R-:W-:Y:S01]  /*1ae0*/  BSSY.RECONVERGENT B2, `(.L_x_40) ;  /* 0x000003e000027945 */ /* 0x000fe20003800200 */
[----:B------:R-:W-:-:S11]  /*1af0*/  IMAD R13, R14, 0x84, R11 ;  /* 0x000000840e0d7824 */ /* 0x000fd600078e020b */
[----:B------:R-:W-:Y:S05]  /*1b00*/  @!P0 BRA `(.L_x_41) ;  /* 0x0000000000ec8947 */ /* 0x000fea0003800000 */
[----:B------:R-:W-:Y:S01]  /*1b10*/  ISETP.GE.U32.AND P0, PT, R4, 0x7, PT ;  /* 0x000000070400780c */ /* 0x000fe20003f06070 */
[----:B------:R-:W-:Y:S01]  /*1b20*/  BSSY.RECONVERGENT B3, `(.L_x_42) ;  /* 0x0000019000037945 */ /* 0x000fe20003800200 */
[----:B------:R-:W-:-:S11]  /*1b30*/  ISETP.NE.AND P1, PT, R0, RZ, PT ;  /* 0x000000ff0000720c */ /* 0x000fd60003f25270 */
[----:B------:R-:W-:Y:S05]  /*1b40*/  @!P0 BRA `(.L_x_43) ;  /* 0x0000000000588947 */ /* 0x000fea0003800000 */
        /* <DEDUP_REMOVED lines=22> */
.L_x_43:
[----:B------:R-:W-:Y:S05]  /*1cb0*/  BSYNC.RECONVERGENT B3 ;  /* 0x0000000000037941 */ /* 0x000fea0003800200 */
.L_x_42:
        /* <DEDUP_REMOVED lines=17> */
.L_x_45:
[----:B------:R-:W-:Y:S05]  /*1dd0*/  BSYNC.RECONVERGENT B3 ;  /* 0x0000000000037941 */ /* 0x000fea0003800200 */
.L_x_44:
[----:B------:R-:W-:Y:S05]  /*1de0*/  @!P1 BRA `(.L_x_41) ;  /* 0x0000000000349947 */ /* 0x000fea0003800000 */
[----:B------:R-:W-:-:S05]  /*1df0*/  IMAD R15, R16, 0x4, R13 ;  /* 0x00000004100f7824 */ /* 0x000fca00078e020d */
[----:B------:R-:W2:Y:S01]  /*1e00*/  LDL R16, [R15] ;  /* 0x000000000f107983 */ /* 0x000ea20000100800 */
[----:B------:R-:W-:Y:S01]  /*1e10*/  ISETP.NE.AND P0, PT, R3, 0x1, PT ;  /* 0x000000010300780c */ /* 0x000fe20003f05270 */
[----:B--2---:R-:W0:Y:S02]  /*1e20*/  POPC R16, R16 ;  /* 0x0000001000107309 */ /* 0x004e240000000000 */
[----:B0-----:R-:W-:-:S10]  /*1e30*/  IMAD.IADD R17, R17, 0x1, R16 ;  /* 0x0000000111117824 */ /* 0x001fd400078e0210 */
[----:B------:R-:W-:Y:S05]  /*1e40*/  @!P0 BRA `(.L_x_41) ;  /* 0x00000000001c8947 */ /* 0x000fea0003800000 */
[----:B------:R-:W-:Y:S01]  /*1e50*/  ISETP.NE.AND P0, PT, R3, 0x2, PT ;  /* 0x000000020300780c */ /* 0x000fe20003f05270 */
[----:B------:R-:W2:-:S12]  /*1e60*/  LDL R16, [R15+0x4] ;  /* 0x000004000f107983 */ /* 0x000e980000100800 */
[----:B------:R-:W3:Y:S01]  /*1e70*/  @P0 LDL R18, [R15+0x8] ;  /* 0x000008000f120983 */ /* 0x000ee20000100800 */
[----:B--2---:R-:W0:Y:S08]  /*1e80*/  POPC R16, R16 ;  /* 0x0000001000107309 */ /* 0x004e300000000000 */
[----:B---3--:R-:W1:Y:S01]  /*1e90*/  @P0 POPC R18, R18 ;  /* 0x0000001200120309 */ /* 0x008e620000000000 */
[----:B0-----:R-:W-:-:S04]  /*1ea0*/  IMAD.IADD R17, R17, 0x1, R16 ;  /* 0x0000000111117824 */ /* 0x001fc800078e0210 */
[----:B-1----:R-:W-:-:S07]  /*1eb0*/  @P0 IMAD.IADD R17, R17, 0x1, R18 ;  /* 0x0000000111110824 */ /* 0x002fce00078e0212 */
.L_x_41:
[----:B------:R-:W-:Y:S05]  /*1ec0*/  BSYNC.RECONVERGENT B2 ;  /* 0x0000000000027941 */ /* 0x000fea0003800200 */
.L_x_40:
[----:B------:R-:W2:Y:S01]  /*1ed0*/  LDL R16, [R13+0x80] ;  /* 0x000080000d107983 */ /* 0x000ea20000100800 */
[----:B------:R-:W-:Y:S01]  /*1ee0*/  BSSY.RECONVERGENT B2, `(.L_x_46) ;  /* 0x000015c000027945 */ /* 0x000fe20003800200 */
[----:B--2---:R-:W-:-:S05]  /*1ef0*/  IMAD.IADD R18, R16, 0x1, R17 ;  /* 0x0000000110127824 */ /* 0x004fca00078e0211 */
[----:B------:R-:W-:-:S13]  /*1f00*/  ISETP.GT.AND P0, PT, R18, R5, PT ;  /* 0x000000051200720c */ /* 0x000fda0003f04270 */
[----:B------:R-:W-:Y:S01]  /*1f10*/  @!P0 VIADD R14, R14, 0xffffffff ;  /* 0xffffffff0e0e8836 */ /* 0x000fe20000000000 */
[----:B------:R-:W-:Y:S06]  /*1f20*/  @!P0 BRA `(.L_x_47) ;  /* 0x00000014005c8947 */ /* 0x000fec0003800000 */
[----:B------:R-:W-:-:S07]  /*1f30*/  IMAD.MOV.U32 R18, RZ, RZ, RZ ;  /* 0x000000ffff127224 */ /* 0x000fce00078e00ff */
.L_x_49:
[----:B------:R-:W-:-:S05]  /*1f40*/  IMAD R15, R18, 0x4, R13 ;  /* 0x00000004120f7824 */ /* 0x000fca00078e020d */
[----:B------:R-:W2:Y:S02]  /*1f50*/  LDL R22, [R15] ;  /* 0x000000000f167983 */ /* 0x000ea40000100800 */
[----:B--2---:R-:W-:-:S13]  /*1f60*/  ISETP.NE.AND P0, PT, R22, RZ, PT ;  /* 0x000000ff1600720c */ /* 0x004fda0003f05270 */
[----:B------:R-:W-:Y:S05]  /*1f70*/  @P0 BRA `(.L_x_48) ;  /* 0x0000000000140947 */ /* 0x000fea0003800000 */
[----:B------:R-:W0:Y:S01]  /*1f80*/  LDCU UR4, c[0x0][0x394] ;  /* 0x00007280ff0477ac */ /* 0x000e220008000800 */
[----:B------:R-:W-:-:S05]  /*1f90*/  VIADD R18, R18, 0x1 ;  /* 0x0000000112127836 */ /* 0x000fca0000000000 */
[----:B0-----:R-:W-:-:S13]  /*1fa0*/  ISETP.NE.AND P0, PT, R18, UR4, PT ;  /* 0x0000000412007c0c */ /* 0x001fda000bf05270 */
[----:B------:R-:W-:Y:S05]  /*1fb0*/  @P0 BRA `(.L_x_49) ;  /* 0xfffffffc00e00947 */ /* 0x000fea000383ffff */
[----:B------:R-:W-:Y:S05]  /*1fc0*/  BRA `(.L_x_50) ;  /* 0x0000000000287947 */ /* 0x000fea0003800000 */
.L_x_48:
[----:B------:R-:W0:Y:S01]  /*1fd0*/  BREV R16, R22 ;  /* 0x0000001600107301 */ /* 0x000e220000000000 */
[----:B------:R-:W-:-:S07]  /*1fe0*/  IMAD.MOV.U32 R20, RZ, RZ, 0x1 ;  /* 0x00000001ff147424 */ /* 0x000fce00078e00ff */
[----:B0-----:R-:W0:Y:S02]  /*1ff0*/  FLO.U32.SH R17, R16 ;  /* 0x0000001000117300 */ /* 0x001e2400000e0400 */
[----:B0-----:R-:W-:Y:S01]  /*2000*/  SHF.L.U32 R19, R20, R17, RZ ;  /* 0x0000001114137219 */ /* 0x001fe200000006ff */
[----:B------:R-:W-:-:S03]  /*2010*/  IMAD R17, R18, 0x20, R17 ;  /* 0x0000002012117824 */ /* 0x000fc600078e0211 */
[----:B------:R-:W-:Y:S02]  /*2020*/  LOP3.LUT R20, R22, R19, RZ, 0x30, !PT ;  /* 0x0000001316147212 */ /* 0x000fe400078e30ff */
[----:B------:R-:W-:-:S03]  /*2030*/  ISETP.GT.AND P0, PT, R17, -0x1, PT ;  /* 0xffffffff1100780c */ /* 0x000fc60003f04270 */
[----:B------:R0:W-:Y:S10]  /*2040*/  STL [R15], R20 ;  /* 0x000000140f007387 */ /* 0x0001f40000100800 */
[----:B0-----:R-:W-:Y:S05]  /*2050*/  @P0 BRA `(.L_x_51) ;  /* 0x0000000000100947 */ /* 0x001fea0003800000 */
[----:B------:R0:W5:Y:S02]  /*2060*/  LDL R16, [R13+0x80] ;  /* 0x000080000d107983 */ /* 0x0001640000100800 */
.L_x_50:
[----:B-----5:R-:W-:Y:S01]  /*2070*/  VIMNMX R5, PT, PT, R5, R16, !PT ;  /* 0x0000001005057248 */ /* 0x020fe20007fe0100 */
[----:B------:R-:W-:Y:S01]  /*2080*/  VIADD R14, R14, 0xffffffff ;  /* 0xffffffff0e0e7836 */ /* 0x000fe20000000000 */
[----:B------:R-:W-:Y:S06]  /*2090*/  BRA `(.L_x_47) ;  /* 0x0000001400007947 */ /* 0x000fec0003800000 */
.L_x_51:
[----:B------:R-:W-:-:S13]  /*20a0*/  ISETP.GT.U32.AND P0, PT, R14, 0x7e, PT ;  /* 0x0000007e0e00780c */ /* 0x000fda0003f04070 */
[----:B------:R-:W-:Y:S05]  /*20b0*/  @P0 BRA `(.L_x_47) ;  /* 0x0000001000f80947 */ /* 0x000fea0003800000 */
[----:B------:R-:W0:Y:S01]  /*20c0*/  LDCU UR4, c[0x0][0x394] ;  /* 0x00007280ff0477ac */ /* 0x000e220008000800 */
[----:B------:R-:W-:Y:S01]  /*20d0*/  ISETP.GE.U32.AND P1, PT, R9, 0xf, PT ;  /* 0x0000000f0900780c */ /* 0x000fe20003f26070 */
[----:B------:R-:W-:Y:S01]  /*20e0*/  BSSY.RECONVERGENT B3, `(.L_x_52) ;  /* 0x000004f000037945 */ /* 0x000fe20003800200 */
[----:B------:R-:W-:Y:S02]  /*20f0*/  IMAD.MOV.U32 R18, RZ, RZ, RZ ;  /* 0x000000ffff127224 */ /* 0x000fe400078e00ff */
[----:B0-----:R-:W-:-:S09]  /*2100*/  IMAD R19, R17, UR4, RZ ;  /* 0x0000000411137c24 */ /* 0x001fd2000f8e02ff */
[----:B------:R-:W-:Y:S05]  /*2110*/  @!P1 BRA `(.L_x_53) ;  /* 0x00000004002c9947 */ /* 0x000fea0003800000 */
[----:B------:R-:W-:Y:S01]  /*2120*/  BSSY.RECONVERGENT B4, `(.L_x_54) ;  /* 0x0000049000047945 */ /* 0x000fe20003800200 */
[----:B------:R-:W-:-:S07]  /*2130*/  IMAD.MOV.U32 R16, RZ, RZ, RZ ;  /* 0x000000ffff107224 */ /* 0x000fce00078e00ff */
.L_x_55:
[----:B0-----:R-:W0:Y:S01]  /*2140*/  LDC.64 R14, c[0x0][0x380] ;  /* 0x0000e000ff0e7b82 */ /* 0x001e220000000a00 */
[----:B------:R-:W-:Y:S02]  /*2150*/  IMAD.IADD R21, R19, 0x1, R16 ;  /* 0x0000000113157824 */ /* 0x000fe400078e0210 */
[----:B------:R-:W-:-:S05]  /*2160*/  IMAD R17, R16, 0x4, R13 ;  /* 0x0000000410117824 */ /* 0x000fca00078e020d */
[----:B------:R-:W2:Y:S04]  /*2170*/  LDL R18, [R17] ;  /* 0x0000000011127983 */ /* 0x000ea80000100800 */
[----:B------:R-:W3:Y:S04]  /*2180*/  LDL R20, [R17+0x4] ;  /* 0x0000040011147983 */ /* 0x000ee80000100800 */
[----:B------:R-:W4:Y:S04]  /*2190*/  LDL R25, [R17+0x10] ;  /* 0x0000100011197983 */ /* 0x000f280000100800 */
[----:B------:R-:W5:Y:S01]  /*21a0*/  LDL R27, [R17+0x14] ;  /* 0x00001400111b7983 */ /* 0x000f620000100800 */
[----:B0-----:R-:W-:-:S03]  /*21b0*/  IMAD.WIDE.U32 R14, R21, 0x4, R14 ;  /* 0x00000004150e7825 */ /* 0x001fc600078e000e */
[----:B------:R-:W5:Y:S04]  /*21c0*/  LDL R29, [R17+0x28] ;  /* 0x00002800111d7983 */ /* 0x000f680000100800 */
[----:B------:R-:W2:Y:S04]  /*21d0*/  LDG.E.CONSTANT R21, desc[UR6][R14.64] ;  /* 0x000000060e157981 */ /* 0x000ea8000c1e9900 */
[----:B------:R-:W3:Y:S04]  /*21e0*/  LDG.E.CONSTANT R23, desc[UR6][R14.64+0x4] ;  /* 0x000004060e177981 */ /* 0x000ee8000c1e9900 */
[----:B------:R-:W4:Y:S04]  /*21f0*/  LDG.E.CONSTANT R26, desc[UR6][R14.64+0x10] ;  /* 0x000010060e1a7981 */ /* 0x000f28000c1e9900 */
[----:B------:R-:W5:Y:S01]  /*2200*/  LDG.E.CONSTANT R28, desc[UR6][R14.64+0x14] ;  /* 0x000014060e1c7981 */ /* 0x000f62000c1e9900 */
[----:B--2---:R-:W-:-:S03]  /*2210*/  LOP3.LUT R22, R21, R18, RZ, 0xc0, !PT ;  /* 0x0000001215167212 */ /* 0x004fc600078ec0ff */
[----:B------:R-:W2:Y:S01]  /*2220*/  LDL R18, [R17+0x8] ;  /* 0x0000080011127983 */ /* 0x000ea20000100800 */
[----:B---3--:R-:W-:-:S03]  /*2230*/  LOP3.LUT R24, R23, R20, RZ, 0xc0, !PT ;  /* 0x0000001417187212 */ /* 0x008fc600078ec0ff */
[----:B------:R-:W3:Y:S04]  /*2240*/  LDL R20, [R17+0xc] ;  /* 0x00000c0011147983 */ /* 0x000ee80000100800 */
[----:B------:R-:W2:Y:S04]  /*2250*/  LDG.E.CONSTANT R21, desc[UR6][R14.64+0x8] ;  /* 0x000008060e157981 */ /* 0x000ea8000c1e9900 */
[----:B------:R-:W3:Y:S04]  /*2260*/  LDG.E.CONSTANT R23, desc[UR6][R14.64+0xc] ;  /* 0x00000c060e177981 */ /* 0x000ee8000c1e9900 */
[----:B------:R0:W-:Y:S04]  /*2270*/  STL [R17+0x84], R22 ;  /* 0x0000841611007387 */ /* 0x0001e80000100800 */
[----:B------:R1:W-:Y:S04]  /*2280*/  STL [R17+0x88], R24 ;  /* 0x0000881811007387 */ /* 0x0003e80000100800 */
[----:B0-----:R-:W5:Y:S04]  /*2290*/  LDG.E.CONSTANT R22, desc[UR6][R14.64+0x18] ;  /* 0x000018060e167981 */ /* 0x001f68000c1e9900 */
[----:B-1----:R-:W5:Y:S01]  /*22a0*/  LDG.E.CONSTANT R24, desc[UR6][R14.64+0x1c] ;  /* 0x00001c060e187981 */ /* 0x002f62000c1e9900 */
[----:B--2---:R-:W-:-:S03]  /*22b0*/  LOP3.LUT R18, R21, R18, RZ, 0xc0, !PT ;  /* 0x0000001215127212 */ /* 0x004fc600078ec0ff */
[----:B------:R-:W2:Y:S01]  /*22c0*/  LDL R21, [R17+0x18] ;  /* 0x0000180011157983 */ /* 0x000ea20000100800 */
[----:B---3--:R-:W-:-:S03]  /*22d0*/  LOP3.LUT R20, R23, R20, RZ, 0xc0, !PT ;  /* 0x0000001417147212 */ /* 0x008fc600078ec0ff */
[----:B------:R-:W3:Y:S01]  /*22e0*/  LDL R23, [R17+0x1c] ;  /* 0x00001c0011177983 */ /* 0x000ee20000100800 */
[----:B----4-:R-:W-:Y:S02]  /*22f0*/  LOP3.LUT R26, R26, R25, RZ, 0xc0, !PT ;  /* 0x000000191a1a7212 */ /* 0x010fe400078ec0ff */
[----:B-----5:R-:W-:Y:S01]  /*2300*/  LOP3.LUT R28, R28, R27, RZ, 0xc0, !PT ;  /* 0x0000001b1c1c7212 */ /* 0x020fe200078ec0ff */
[----:B------:R0:W-:Y:S04]  /*2310*/  STL [R17+0x90], R20 ;  /* 0x0000901411007387 */ /* 0x0001e80000100800 */
[----:B0-----:R-:W4:Y:S01]  /*2320*/  LDG.E.CONSTANT R20, desc[UR6][R14.64+0x28] ;  /* 0x000028060e147981 */ /* 0x001f22000c1e9900 */
[----:B--2---:R-:W-:-:S03]  /*2330*/  LOP3.LUT R25, R22, R21, RZ, 0xc0, !PT ;  /* 0x0000001516197212 */ /* 0x004fc600078ec0ff */
[----:B------:R-:W2:Y:S01]  /*2340*/  LDL R21, [R17+0x20] ;  /* 0x0000200011157983 */ /* 0x000ea20000100800 */
[----:B---3--:R-:W-:-:S03]  /*2350*/  LOP3.LUT R27, R24, R23, RZ, 0xc0, !PT ;  /* 0x00000017181b7212 */ /* 0x008fc600078ec0ff */
[----:B------:R-:W3:Y:S04]  /*2360*/  LDL R23, [R17+0x24] ;  /* 0x0000240011177983 */ /* 0x000ee80000100800 */
[----:B------:R-:W2:Y:S04]  /*2370*/  LDG.E.CONSTANT R22, desc[UR6][R14.64+0x20] ;  /* 0x000020060e167981 */ /* 0x000ea8000c1e9900 */
[----:B------:R-:W3:Y:S04]  /*2380*/  LDG.E.CONSTANT R24, desc[UR6][R14.64+0x24] ;  /* 0x000024060e187981 */ /* 0x000ee8000c1e9900 */
[----:B------:R-:W-:Y:S04]  /*2390*/  STL [R17+0x8c], R18 ;  /* 0x00008c1211007387 */ /* 0x000fe80000100800 */
[----:B------:R-:W-:Y:S04]  /*23a0*/  STL [R17+0x94], R26 ;  /* 0x0000941a11007387 */ /* 0x000fe80000100800 */
[----:B------:R4:W-:Y:S04]  /*23b0*/  STL [R17+0x98], R28 ;  /* 0x0000981c11007387 */ /* 0x0009e80000100800 */
[----:B------:R-:W-:Y:S04]  /*23c0*/  STL [R17+0x9c], R25 ;  /* 0x00009c1911007387 */ /* 0x000fe80000100800 */
[----:B------:R0:W-:Y:S01]  /*23d0*/  STL [R17+0xa0], R27 ;  /* 0x0000a01b11007387 */ /* 0x0001e20000100800 */
[----:B----4-:R-:W-:-:S03]  /*23e0*/  LOP3.LUT R28, R20, R29, RZ, 0xc0, !PT ;  /* 0x0000001d141c7212 */ /* 0x010fc600078ec0ff */
[----:B------:R-:W4:Y:S04]  /*23f0*/  LDG.E.CONSTANT R20, desc[UR6][R14.64+0x30] ;  /* 0x000030060e147981 */ /* 0x000f28000c1e9900 */
[----:B------:R-:W4:Y:S04]  /*2400*/  LDL R29, [R17+0x30] ;  /* 0x00003000111d7983 */ /* 0x000f280000100800 */
[----:B0-----:R-:W5:Y:S04]  /*2410*/  LDL R27, [R17+0x2c] ;  /* 0x00002c00111b7983 */ /* 0x001f680000100800 */
[----:B------:R-:W5:Y:S01]  /*2420*/  LDL R25, [R17+0x3c] ;  /* 0x00003c0011197983 */ /* 0x000f620000100800 */
[----:B--2---:R-:W-:-:S03]  /*2430*/  LOP3.LUT R18, R22, R21, RZ, 0xc0, !PT ;  /* 0x0000001516127212 */ /* 0x004fc600078ec0ff */
[----:B------:R-:W2:Y:S01]  /*2440*/  LDG.E.CONSTANT R22, desc[UR6][R14.64+0x34] ;  /* 0x000034060e167981 */ /* 0x000ea2000c1e9900 */
[----:B---3--:R-:W-:-:S03]  /*2450*/  LOP3.LUT R26, R24, R23, RZ, 0xc0, !PT ;  /* 0x00000017181a7212 */ /* 0x008fc600078ec0ff */
[----:B------:R0:W-:Y:S04]  /*2460*/  STL [R17+0xa4], R18 ;  /* 0x0000a41211007387 */ /* 0x0001e80000100800 */
[----:B------:R1:W-:Y:S04]  /*2470*/  STL [R17+0xa8], R26 ;  /* 0x0000a81a11007387 */ /* 0x0003e80000100800 */
[----:B------:R-:W5:Y:S04]  /*2480*/  LDG.E.CONSTANT R23, desc[UR6][R14.64+0x2c] ;  /* 0x00002c060e177981 */ /* 0x000f68000c1e9900 */
[----:B------:R-:W3:Y:S04]  /*2490*/  LDG.E.CONSTANT R21, desc[UR6][R14.64+0x38] ;  /* 0x000038060e157981 */ /* 0x000ee8000c1e9900 */
[----:B------:R-:W2:Y:S04]  /*24a0*/  LDG.E.CONSTANT R24, desc[UR6][R14.64+0x3c] ;  /* 0x00003c060e187981 */ /* 0x000ea8000c1e9900 */
[----:B0-----:R-:W3:Y:S04]  /*24b0*/  LDL R18, [R17+0x34] ;  /* 0x0000340011127983 */ /* 0x001ee80000100800 */
[----:B-1----:R-:W3:Y:S01]  /*24c0*/  LDL R26, [R17+0x38] ;  /* 0x00003800111a7983 */ /* 0x002ee20000100800 */
[----:B----4-:R-:W-:Y:S01]  /*24d0*/  LOP3.LUT R20, R20, R29, RZ, 0xc0, !PT ;  /* 0x0000001d14147212 */ /* 0x010fe200078ec0ff */
[----:B------:R-:W-:-:S02]  /*24e0*/  VIADD R16, R16, 0x10 ;  /* 0x0000001010107836 */ /* 0x000fc40000000000 */
[----:B------:R0:W-:Y:S04]  /*24f0*/  STL [R17+0xac], R28 ;  /* 0x0000ac1c11007387 */ /* 0x0001e80000100800 */
[----:B------:R0:W-:Y:S01]  /*2500*/  STL [R17+0xb4], R20 ;  /* 0x0000b41411007387 */ /* 0x0001e20000100800 */
[----:B------:R-:W-:Y:S02]  /*2510*/  ISETP.NE.AND P0, PT, R16, R2, PT ;  /* 0x000000021000720c */ /* 0x000fe40003f05270 */
[----:B-----5:R-:W-:Y:S02]  /*2520*/  LOP3.LUT R23, R23, R27, RZ, 0xc0, !PT ;  /* 0x0000001b17177212 */ /* 0x020fe400078ec0ff */
[----:B--2---:R-:W-:Y:S02]  /*2530*/  LOP3.LUT R24, R24, R25, RZ, 0xc0, !PT ;  /* 0x0000001918187212 */ /* 0x004fe400078ec0ff */
[----:B---3--:R-:W-:-:S02]  /*2540*/  LOP3.LUT R22, R22, R18, RZ, 0xc0, !PT ;  /* 0x0000001216167212 */ /* 0x008fc400078ec0ff */
[----:B------:R-:W-:Y:S01]  /*2550*/  LOP3.LUT R14, R21, R26, RZ, 0xc0, !PT ;  /* 0x0000001a150e7212 */ /* 0x000fe200078ec0ff */
[----:B------:R0:W-:Y:S04]  /*2560*/  STL [R17+0xb0], R23 ;  /* 0x0000b01711007387 */ /* 0x0001e80000100800 */
[----:B------:R0:W-:Y:S04]  /*2570*/  STL [R17+0xb8], R22 ;  /* 0x0000b81611007387 */ /* 0x0001e80000100800 */
[----:B------:R0:W-:Y:S04]  /*2580*/  STL [R17+0xbc], R14 ;  /* 0x0000bc0e11007387 */ /* 0x0001e80000100800 */
[----:B------:R0:W-:Y:S01]  /*2590*/  STL [R17+0xc0], R24 ;  /* 0x0000c01811007387 */ /* 0x0001e20000100800 */
[----:B------:R-:W-:Y:S05]  /*25a0*/  @P0 BRA `(.L_x_55) ;  /* 0xfffffff800e40947 */ /* 0x000fea000383ffff */
[----:B------:R-:W-:Y:S05]  /*25b0*/  BSYNC.RECONVERGENT B4 ;  /* 0x0000000000047941 */ /* 0x000fea0003800200 */
.L_x_54:
[----:B------:R-:W-:-:S07]  /*25c0*/  IMAD.MOV.U32 R18, RZ, RZ, R2 ;  /* 0x000000ffff127224 */ /* 0x000fce00078e0002 */
.L_x_53:
[----:B------:R-:W-:Y:S05]  /*25d0*/  BSYNC.RECONVERGENT B3 ;  /* 0x0000000000037941 */ /* 0x000fea0003800200 */
.L_x_52:
[----:B------:R-:W-:Y:S01]  /*25e0*/  ISETP.NE.AND P0, PT, R10, RZ, PT ;  /* 0x000000ff0a00720c */ /* 0x000fe20003f05270 */
[----:B------:R-:W-:-:S12]  /*25f0*/  BSSY.RECONVERGENT B3, `(.L_x_56) ;  /* 0x000006a000037945 */ /* 0x000fd80003800200 */
[----:B------:R-:W-:Y:S05]  /*2600*/  @!P0 BRA `(.L_x_57) ;  /* 0x0000000400a08947 */ /* 0x000fea0003800000 */
[----:B------:R-:W-:Y:S01]  /*2610*/  ISETP.GE.U32.AND P3, PT, R4, 0x7, PT ;  /* 0x000000070400780c */ /* 0x000fe20003f66070 */
[----:B------:R-:W-:Y:S01]  /*2620*/  BSSY.RECONVERGENT B4, `(.L_x_58) ;  /* 0x000002d000047945 */ /* 0x000fe20003800200 */
[----:B------:R-:W-:-:S11]  /*2630*/  ISETP.NE.AND P2, PT, R0, RZ, PT ;  /* 0x000000ff0000720c */ /* 0x000fd60003f45270 */
[----:B------:R-:W-:Y:S05]  /*2640*/  @!P3 BRA `(.L_x_59) ;  /* 0x0000000000a8b947 */ /* 0x000fea0003800000 */
[----:B0-----:R-:W0:Y:S01]  /*2650*/  LDC.64 R16, c[0x0][0x380] ;  /* 0x0000e000ff107b82 */ /* 0x001e220000000a00 */
[----:B------:R-:W1:Y:S01]  /*2660*/  LDCU.64 UR4, c[0x0][0x380] ;  /* 0x00007000ff0477ac */ /* 0x000e620008000a00 */
[C---:B------:R-:W-:Y:S01]  /*2670*/  IADD3 R21, P3, PT, R19.reuse, R18, RZ ;  /* 0x0000001213157210 */ /* 0x040fe20007f7e0ff */
[----:B------:R-:W-:Y:S02]  /*2680*/  IMAD.IADD R15, R19, 0x1, R18 ;  /* 0x00000001130f7824 */ /* 0x000fe400078e0212 */
[----:B------:R-:W-:Y:S02]  /*2690*/  IMAD R20, R18, 0x4, R13 ;  /* 0x0000000412147824 */ /* 0x000fe400078e020d */
[----:B------:R-:W-:-:S03]  /*26a0*/  IMAD.X R22, RZ, RZ, RZ, P3 ;  /* 0x000000ffff167224 */ /* 0x000fc600018e06ff */
[----:B------:R-:W2:Y:S04]  /*26b0*/  LDL R24, [R20+0x8] ;  /* 0x0000080014187983 */ /* 0x000ea80000100800 */
[----:B------:R-:W3:Y:S04]  /*26c0*/  LDL R29, [R20+0xc] ;  /* 0x00000c00141d7983 */ /* 0x000ee80000100800 */
[----:B------:R-:W4:Y:S01]  /*26d0*/  LDL R28, [R20+0x10] ;  /* 0x00001000141c7983 */ /* 0x000f220000100800 */
[----:B-1----:R-:W-:-:S03]  /*26e0*/  LEA R14, P3, R21, UR4, 0x2 ;  /* 0x00000004150e7c11 */ /* 0x002fc6000f8610ff */
[----:B------:R-:W5:Y:S01]  /*26f0*/  LDL R26, [R20+0x1c] ;  /* 0x00001c00141a7983 */ /* 0x000f620000100800 */
[----:B0-----:R-:W-:Y:S01]  /*2700*/  IMAD.WIDE.U32 R16, R15, 0x4, R16 ;  /* 0x000000040f107825 */ /* 0x001fe200078e0010 */
[----:B------:R-:W-:Y:S02]  /*2710*/  LEA.HI.X R15, R21, UR5, R22, 0x2, P3 ;  /* 0x00000005150f7c11 */ /* 0x000fe400098f1416 */
[----:B------:R-:W2:Y:S04]  /*2720*/  LDL R21, [R20] ;  /* 0x0000000014157983 */ /* 0x000ea80000100800 */
[----:B------:R-:W2:Y:S04]  /*2730*/  LDG.E.CONSTANT R16, desc[UR6][R16.64] ;  /* 0x0000000610107981 */ /* 0x000ea8000c1e9900 */
[----:B------:R-:W3:Y:S04]  /*2740*/  LDL R22, [R20+0x4] ;  /* 0x0000040014167983 */ /* 0x000ee80000100800 */
[----:B------:R-:W3:Y:S04]  /*2750*/  LDG.E.CONSTANT R23, desc[UR6][R14.64+0x4] ;  /* 0x000004060e177981 */ /* 0x000ee8000c1e9900 */
[----:B------:R-:W4:Y:S04]  /*2760*/  LDG.E.CONSTANT R27, desc[UR6][R14.64+0x8] ;  /* 0x000008060e1b7981 */ /* 0x000f28000c1e9900 */
[----:B------:R-:W5:Y:S01]  /*2770*/  LDG.E.CONSTANT R17, desc[UR6][R14.64+0x1c] ;  /* 0x00001c060e117981 */ /* 0x000f62000c1e9900 */
[----:B--2---:R-:W-:-:S03]  /*2780*/  LOP3.LUT R21, R16, R21, RZ, 0xc0, !PT ;  /* 0x0000001510157212 */ /* 0x004fc600078ec0ff */
[----:B------:R-:W2:Y:S01]  /*2790*/  LDG.E.CONSTANT R16, desc[UR6][R14.64+0x18] ;  /* 0x000018060e107981 */ /* 0x000ea2000c1e9900 */
[----:B---3--:R-:W-:-:S03]  /*27a0*/  LOP3.LUT R25, R23, R22, RZ, 0xc0, !PT ;  /* 0x0000001617197212 */ /* 0x008fc600078ec0ff */
[----:B------:R0:W-:Y:S01]  /*27b0*/  STL [R20+0x84], R21 ;  /* 0x0000841514007387 */ /* 0x0001e20000100800 */
[----:B----4-:R-:W-:-:S03]  /*27c0*/  LOP3.LUT R27, R27, R24, RZ, 0xc0, !PT ;  /* 0x000000181b1b7212 */ /* 0x010fc600078ec0ff */
[----:B------:R1:W-:Y:S04]  /*27d0*/  STL [R20+0x88], R25 ;  /* 0x0000881914007387 */ /* 0x0003e80000100800 */
[----:B------:R-:W3:Y:S04]  /*27e0*/  LDG.E.CONSTANT R24, desc[UR6][R14.64+0xc] ;  /* 0x00000c060e187981 */ /* 0x000ee8000c1e9900 */
[----:B------:R-:W4:Y:S04]  /*27f0*/  LDG.E.CONSTANT R22, desc[UR6][R14.64+0x10] ;  /* 0x000010060e167981 */ /* 0x000f28000c1e9900 */
[----:B------:R-:W2:Y:S04]  /*2800*/  LDG.E.CONSTANT R23, desc[UR6][R14.64+0x14] ;  /* 0x000014060e177981 */ /* 0x000ea8000c1e9900 */
[----:B0-----:R-:W2:Y:S04]  /*2810*/  LDL R21, [R20+0x14] ;  /* 0x0000140014157983 */ /* 0x001ea80000100800 */
[----:B-1----:R-:W2:Y:S01]  /*2820*/  LDL R25, [R20+0x18] ;  /* 0x0000180014197983 */ /* 0x002ea20000100800 */
[----:B-----5:R-:W-:-:S03]  /*2830*/  LOP3.LUT R17, R17, R26, RZ, 0xc0, !PT ;  /* 0x0000001a11117212 */ /* 0x020fc600078ec0ff */
[----:B------:R1:W-:Y:S04]  /*2840*/  STL [R20+0x8c], R27 ;  /* 0x00008c1b14007387 */ /* 0x0003e80000100800 */
[----:B------:R1:W-:Y:S01]  /*2850*/  STL [R20+0xa0], R17 ;  /* 0x0000a01114007387 */ /* 0x0003e20000100800 */
[----:B------:R-:W-:Y:S01]  /*2860*/  VIADD R18, R18, 0x8 ;  /* 0x0000000812127836 */ /* 0x000fe20000000000 */
[----:B---3--:R-:W-:Y:S02]  /*2870*/  LOP3.LUT R29, R24, R29, RZ, 0xc0, !PT ;  /* 0x0000001d181d7212 */ /* 0x008fe400078ec0ff */
[----:B----4-:R-:W-:-:S03]  /*2880*/  LOP3.LUT R22, R22, R28, RZ, 0xc0, !PT ;  /* 0x0000001c16167212 */ /* 0x010fc600078ec0ff */
[----:B------:R1:W-:Y:S01]  /*2890*/  STL [R20+0x90], R29 ;  /* 0x0000901d14007387 */ /* 0x0003e20000100800 */
[----:B--2---:R-:W-:Y:S02]  /*28a0*/  LOP3.LUT R23, R23, R21, RZ, 0xc0, !PT ;  /* 0x0000001517177212 */ /* 0x004fe400078ec0ff */
[----:B------:R-:W-:Y:S01]  /*28b0*/  LOP3.LUT R15, R16, R25, RZ, 0xc0, !PT ;  /* 0x00000019100f7212 */ /* 0x000fe200078ec0ff */
[----:B------:R1:W-:Y:S04]  /*28c0*/  STL [R20+0x94], R22 ;  /* 0x0000941614007387 */ /* 0x0003e80000100800 */
[----:B------:R1:W-:Y:S04]  /*28d0*/  STL [R20+0x98], R23 ;  /* 0x0000981714007387 */ /* 0x0003e80000100800 */
[----:B------:R1:W-:Y:S02]  /*28e0*/  STL [R20+0x9c], R15 ;  /* 0x00009c0f14007387 */ /* 0x0003e40000100800 */
.L_x_59:
[----:B------:R-:W-:Y:S05]  /*28f0*/  BSYNC.RECONVERGENT B4 ;  /* 0x0000000000047941 */ /* 0x000fea0003800200 */
.L_x_58:
[----:B------:R-:W-:Y:S05]  /*2900*/  @!P2 BRA `(.L_x_57) ;  /* 0x0000000000e0a947 */ /* 0x000fea0003800000 */
[----:B------:R-:W-:Y:S01]  /*2910*/  ISETP.GE.U32.AND P3, PT, R6, 0x3, PT ;  /* 0x000000030600780c */ /* 0x000fe20003f66070 */
[----:B------:R-:W-:Y:S01]  /*2920*/  BSSY.RECONVERGENT B4, `(.L_x_60) ;  /* 0x000001d000047945 */ /* 0x000fe20003800200 */
[----:B------:R-:W-:-:S11]  /*2930*/  ISETP.NE.AND P2, PT, R3, RZ, PT ;  /* 0x000000ff0300720c */ /* 0x000fd60003f45270 */
[----:B------:R-:W-:Y:S05]  /*2940*/  @!P3 BRA `(.L_x_61) ;  /* 0x000000000068b947 */ /* 0x000fea0003800000 */
[----:B01----:R-:W0:Y:S01]  /*2950*/  LDC.64 R16, c[0x0][0x380] ;  /* 0x0000e000ff107b82 */ /* 0x003e220000000a00 */
[----:B------:R-:W1:Y:S01]  /*2960*/  LDCU.64 UR4, c[0x0][0x380] ;  /* 0x00007000ff0477ac */ /* 0x000e620008000a00 */
[C---:B------:R-:W-:Y:S01]  /*2970*/  IADD3 R15, P3, PT, R19.reuse, R18, RZ ;  /* 0x00000012130f7210 */ /* 0x040fe20007f7e0ff */
[----:B------:R-:W-:-:S04]  /*2980*/  IMAD.IADD R21, R19, 0x1, R18 ;  /* 0x0000000113157824 */ /* 0x000fc800078e0212 */
[----:B------:R-:W-:Y:S01]  /*2990*/  IMAD.X R20, RZ, RZ, RZ, P3 ;  /* 0x000000ffff147224 */ /* 0x000fe200018e06ff */
[----:B-1----:R-:W-:-:S04]  /*29a0*/  LEA R14, P3, R15, UR4, 0x2 ;  /* 0x000000040f0e7c11 */ /* 0x002fc8000f8610ff */
[----:B------:R-:W-:Y:S01]  /*29b0*/  LEA.HI.X R15, R15, UR5, R20, 0x2, P3 ;  /* 0x000000050f0f7c11 */ /* 0x000fe200098f1414 */
[----:B0-----:R-:W-:-:S04]  /*29c0*/  IMAD.WIDE.U32 R16, R21, 0x4, R16 ;  /* 0x0000000415107825 */ /* 0x001fc800078e0010 */
[C---:B------:R-:W-:Y:S01]  /*29d0*/  IMAD R20, R18.reuse, 0x4, R13 ;  /* 0x0000000412147824 */ /* 0x040fe200078e020d */
[----:B------:R-:W2:Y:S04]  /*29e0*/  LDG.E.CONSTANT R25, desc[UR6][R14.64+0x4] ;  /* 0x000004060e197981 */ /* 0x000ea8000c1e9900 */
[----:B------:R-:W3:Y:S04]  /*29f0*/  LDG.E.CONSTANT R21, desc[UR6][R14.64+0x8] ;  /* 0x000008060e157981 */ /* 0x000ee8000c1e9900 */
[----:B------:R-:W4:Y:S04]  /*2a00*/  LDG.E.CONSTANT R28, desc[UR6][R14.64+0xc] ;  /* 0x00000c060e1c7981 */ /* 0x000f28000c1e9900 */
[----:B------:R-:W5:Y:S04]  /*2a10*/  LDG.E.CONSTANT R17, desc[UR6][R16.64] ;  /* 0x0000000610117981 */ /* 0x000f68000c1e9900 */
[----:B------:R-:W5:Y:S04]  /*2a20*/  LDL R22, [R20] ;  /* 0x0000000014167983 */ /* 0x000f680000100800 */
[----:B------:R-:W2:Y:S04]  /*2a30*/  LDL R24, [R20+0x4] ;  /* 0x0000040014187983 */ /* 0x000ea80000100800 */
[----:B------:R-:W3:Y:S04]  /*2a40*/  LDL R26, [R20+0x8] ;  /* 0x00000800141a7983 */ /* 0x000ee80000100800 */
[----:B------:R-:W4:Y:S01]  /*2a50*/  LDL R27, [R20+0xc] ;  /* 0x00000c00141b7983 */ /* 0x000f220000100800 */
[----:B------:R-:W-:Y:S01]  /*2a60*/  VIADD R18, R18, 0x4 ;  /* 0x0000000412127836 */ /* 0x000fe20000000000 */
[----:B-----5:R-:W-:-:S02]  /*2a70*/  LOP3.LUT R23, R17, R22, RZ, 0xc0, !PT ;  /* 0x0000001611177212 */ /* 0x020fc400078ec0ff */
[----:B--2---:R-:W-:-:S03]  /*2a80*/  LOP3.LUT R25, R25, R24, RZ, 0xc0, !PT ;  /* 0x0000001819197212 */ /* 0x004fc600078ec0ff */
[----:B------:R2:W-:Y:S01]  /*2a90*/  STL [R20+0x84], R23 ;  /* 0x0000841714007387 */ /* 0x0005e20000100800 */
[----:B---3--:R-:W-:-:S03]  /*2aa0*/  LOP3.LUT R21, R21, R26, RZ, 0xc0, !PT ;  /* 0x0000001a15157212 */ /* 0x008fc600078ec0ff */
[----:B------:R2:W-:Y:S01]  /*2ab0*/  STL [R20+0x88], R25 ;  /* 0x0000881914007387 */ /* 0x0005e20000100800 */
[----:B----4-:R-:W-:-:S03]  /*2ac0*/  LOP3.LUT R27, R28, R27, RZ, 0xc0, !PT ;  /* 0x0000001b1c1b7212 */ /* 0x010fc600078ec0ff */
[----:B------:R2:W-:Y:S04]  /*2ad0*/  STL [R20+0x8c], R21 ;  /* 0x00008c1514007387 */ /* 0x0005e80000100800 */
[----:B------:R2:W-:Y:S02]  /*2ae0*/  STL [R20+0x90], R27 ;  /* 0x0000901b14007387 */ /* 0x0005e40000100800 */
.L_x_61:
[----:B------:R-:W-:Y:S05]  /*2af0*/  BSYNC.RECONVERGENT B4 ;  /* 0x0000000000047941 */ /* 0x000fea0003800200 */
.L_x_60:
[----:B------:R-:W-:Y:S05]  /*2b00*/  @!P2 BRA `(.L_x_57) ;  /* 0x000000000060a947 */ /* 0x000fea0003800000 */
[----:B01----:R-:W0:Y:S01]  /*2b10*/  LDC.64 R14, c[0x0][0x380] ;  /* 0x0000e000ff0e7b82 */ /* 0x003e220000000a00 */
[----:B------:R-:W-:Y:S02]  /*2b20*/  IMAD.IADD R17, R19, 0x1, R18 ;  /* 0x0000000113117824 */ /* 0x000fe400078e0212 */
[----:B------:R-:W-:Y:S02]  /*2b30*/  IMAD R16, R18, 0x4, R13 ;  /* 0x0000000412107824 */ /* 0x000fe400078e020d */
[----:B0-----:R-:W-:-:S03]  /*2b40*/  IMAD.WIDE.U32 R14, R17, 0x4, R14 ;  /* 0x00000004110e7825 */ /* 0x001fc600078e000e */
[----:B------:R-:W3:Y:S04]  /*2b50*/  LDL R17, [R16] ;  /* 0x0000000010117983 */ /* 0x000ee80000100800 */
[----:B------:R-:W3:Y:S01]  /*2b60*/  LDG.E.CONSTANT R14, desc[UR6][R14.64] ;  /* 0x000000060e0e7981 */ /* 0x000ee2000c1e9900 */
[----:B------:R-:W-:Y:S02]  /*2b70*/  ISETP.NE.AND P2, PT, R3, 0x1, PT ;  /* 0x000000010300780c */ /* 0x000fe40003f45270 */
[----:B---3--:R-:W-:-:S05]  /*2b80*/  LOP3.LUT R17, R14, R17, RZ, 0xc0, !PT ;  /* 0x000000110e117212 */ /* 0x008fca00078ec0ff */
[----:B------:R3:W-:Y:S06]  /*2b90*/  STL [R16+0x84], R17 ;  /* 0x0000841110007387 */ /* 0x0007ec0000100800 */
[----:B------:R-:W-:Y:S05]  /*2ba0*/  @!P2 BRA `(.L_x_57) ;  /* 0x000000000038a947 */ /* 0x000fea0003800000 */
[----:B------:R-:W0:Y:S01]  /*2bb0*/  LDCU.64 UR4, c[0x0][0x380] ;  /* 0x00007000ff0477ac */ /* 0x000e220008000a00 */
[----:B------:R-:W-:Y:S01]  /*2bc0*/  IADD3 R19, P3, PT, R19, R18, RZ ;  /* 0x0000001213137210 */ /* 0x000fe20007f7e0ff */
[----:B---3--:R-:W3:Y:S01]  /*2bd0*/  LDL R17, [R16+0x4] ;  /* 0x0000040010117983 */ /* 0x008ee20000100800 */
[----:B------:R-:W-:-:S03]  /*2be0*/  ISETP.NE.AND P2, PT, R3, 0x2, PT ;  /* 0x000000020300780c */ /* 0x000fc60003f45270 */
[----:B------:R-:W-:Y:S01]  /*2bf0*/  IMAD.X R18, RZ, RZ, RZ, P3 ;  /* 0x000000ffff127224 */ /* 0x000fe200018e06ff */
[----:B0-----:R-:W-:-:S04]  /*2c00*/  LEA R14, P3, R19, UR4, 0x2 ;  /* 0x00000004130e7c11 */ /* 0x001fc8000f8610ff */
[----:B------:R-:W-:-:S05]  /*2c10*/  LEA.HI.X R15, R19, UR5, R18, 0x2, P3 ;  /* 0x00000005130f7c11 */ /* 0x000fca00098f1412 */
[----:B------:R-:W4:Y:S04]  /*2c20*/  @P2 LDL R19, [R16+0x8] ;  /* 0x0000080010132983 */ /* 0x000f280000100800 */
[----:B------:R-:W3:Y:S04]  /*2c30*/  LDG.E.CONSTANT R18, desc[UR6][R14.64+0x4] ;  /* 0x000004060e127981 */ /* 0x000ee8000c1e9900 */
[----:B--2---:R-:W4:Y:S01]  /*2c40*/  @P2 LDG.E.CONSTANT R20, desc[UR6][R14.64+0x8] ;  /* 0x000008060e142981 */ /* 0x004f22000c1e9900 */
[----:B---3--:R-:W-:Y:S02]  /*2c50*/  LOP3.LUT R17, R18, R17, RZ, 0xc0, !PT ;  /* 0x0000001112117212 */ /* 0x008fe400078ec0ff */
[----:B----4-:R-:W-:-:S03]  /*2c60*/  @P2 LOP3.LUT R19, R20, R19, RZ, 0xc0, !PT ;  /* 0x0000001314132212 */ /* 0x010fc600078ec0ff */
[----:B------:R4:W-:Y:S04]  /*2c70*/  STL [R16+0x88], R17 ;  /* 0x0000881110007387 */ /* 0x0009e80000100800 */
[----:B------:R4:W-:Y:S02]  /*2c80*/  @P2 STL [R16+0x8c], R19 ;  /* 0x00008c1310002387 */ /* 0x0009e40000100800 */
.L_x_57:
[----:B------:R-:W-:Y:S05]  /*2c90*/  BSYNC.RECONVERGENT B3 ;  /* 0x0000000000037941 */ /* 0x000fea0003800200 */
.L_x_56:
[----:B---34-:R-:W3:Y:S01]  /*2ca0*/  LDL R16, [R13+0x80] ;  /* 0x000080000d107983 */ /* 0x018ee20000100800 */
[----:B------:R-:W-:Y:S01]  /*2cb0*/  BSSY.RECONVERGENT B3, `(.L_x_62) ;  /* 0x0000037000037945 */ /* 0x000fe20003800200 */
[----:B0-----:R-:W-:Y:S02]  /*2cc0*/  IMAD.MOV.U32 R14, RZ, RZ, RZ ;  /* 0x000000ffff0e7224 */ /* 0x001fe400078e00ff */
[----:B--2---:R-:W-:Y:S02]  /*2cd0*/  IMAD.MOV.U32 R21, RZ, RZ, RZ ;  /* 0x000000ffff157224 */ /* 0x004fe400078e00ff */
[----:B---3--:R-:W-:-:S05]  /*2ce0*/  VIADD R18, R16, 0x1 ;  /* 0x0000000110127836 */ /* 0x008fca0000000000 */
[----:B------:R0:W-:Y:S01]  /*2cf0*/  STL [R13+0x104], R18 ;  /* 0x000104120d007387 */ /* 0x0001e20000100800 */
[----:B------:R-:W-:Y:S05]  /*2d00*/  @!P1 BRA `(.L_x_63) ;  /* 0x0000000000c49947 */ /* 0x000fea0003800000 */
[----:B------:R-:W-:Y:S01]  /*2d10*/  BSSY.RECONVERGENT B4, `(.L_x_64) ;  /* 0x000002f000047945 */ /* 0x000fe20003800200 */
[----:B------:R-:W-:Y:S02]  /*2d20*/  IMAD.MOV.U32 R14, RZ, RZ, RZ ;  /* 0x000000ffff0e7224 */ /* 0x000fe400078e00ff */
[----:B------:R-:W-:-:S07]  /*2d30*/  IMAD.MOV.U32 R21, RZ, RZ, RZ ;  /* 0x000000ffff157224 */ /* 0x000fce00078e00ff */
.L_x_65:
[----:B-1----:R-:W-:-:S05]  /*2d40*/  IMAD R15, R14, 0x4, R13 ;  /* 0x000000040e0f7824 */ /* 0x002fca00078e020d */
[----:B------:R-:W2:Y:S04]  /*2d50*/  LDL R26, [R15+0x84] ;  /* 0x000084000f1a7983 */ /* 0x000ea80000100800 */
[----:B------:R-:W3:Y:S04]  /*2d60*/  LDL R28, [R15+0x88] ;  /* 0x000088000f1c7983 */ /* 0x000ee80000100800 */
[----:B------:R-:W4:Y:S04]  /*2d70*/  LDL R23, [R15+0x8c] ;  /* 0x00008c000f177983 */ /* 0x000f280000100800 */
[----:B------:R-:W5:Y:S04]  /*2d80*/  LDL R22, [R15+0x90] ;  /* 0x000090000f167983 */ /* 0x000f680000100800 */
[----:B------:R-:W5:Y:S04]  /*2d90*/  LDL R29, [R15+0x94] ;  /* 0x000094000f1d7983 */ /* 0x000f680000100800 */
[----:B------:R-:W5:Y:S04]  /*2da0*/  LDL R27, [R15+0x98] ;  /* 0x000098000f1b7983 */ /* 0x000f680000100800 */
[----:B------:R-:W5:Y:S04]  /*2db0*/  LDL R24, [R15+0x9c] ;  /* 0x00009c000f187983 */ /* 0x000f680000100800 */
[----:B------:R-:W5:Y:S01]  /*2dc0*/  LDL R25, [R15+0xa0] ;  /* 0x0000a0000f197983 */ /* 0x000f620000100800 */
[----:B--2---:R-:W-:Y:S08]  /*2dd0*/  POPC R26, R26 ;  /* 0x0000001a001a7309 */ /* 0x004ff00000000000 */
[----:B---3--:R-:W1:Y:S08]  /*2de0*/  POPC R28, R28 ;  /* 0x0000001c001c7309 */ /* 0x008e700000000000 */
[----:B----4-:R-:W-:Y:S01]  /*2df0*/  POPC R23, R23 ;  /* 0x0000001700177309 */ /* 0x010fe20000000000 */
[----:B-1----:R-:W-:-:S07]  /*2e00*/  IADD3 R21, PT, PT, R28, R26, R21 ;  /* 0x0000001a1c157210 */ /* 0x002fce0007ffe015 */
[----:B-----5:R-:W1:Y:S08]  /*2e10*/  POPC R22, R22 ;  /* 0x0000001600167309 */ /* 0x020e700000000000 */
[----:B------:R-:W-:Y:S01]  /*2e20*/  POPC R17, R29 ;  /* 0x0000001d00117309 */ /* 0x000fe20000000000 */
[----:B-1----:R-:W-:-:S07]  /*2e30*/  IADD3 R23, PT, PT, R22, R23, R21 ;  /* 0x0000001716177210 */ /* 0x002fce0007ffe015 */
[----:B------:R-:W1:Y:S01]  /*2e40*/  POPC R20, R27 ;  /* 0x0000001b00147309 */ /* 0x000e620000000000 */
[----:B------:R-:W2:Y:S04]  /*2e50*/  LDL R21, [R15+0xa4] ;  /* 0x0000a4000f157983 */ /* 0x000ea80000100800 */
[----:B------:R-:W3:Y:S03]  /*2e60*/  LDL R22, [R15+0xa8] ;  /* 0x0000a8000f167983 */ /* 0x000ee60000100800 */
[----:B------:R4:W-:Y:S08]  /*2e70*/  POPC R19, R24 ;  /* 0x0000001800137309 */ /* 0x0009f00000000000 */
[----:B------:R-:W5:Y:S01]  /*2e80*/  POPC R26, R25 ;  /* 0x00000019001a7309 */ /* 0x000f620000000000 */
[----:B-1----:R-:W-:-:S02]  /*2e90*/  IADD3 R28, PT, PT, R20, R17, R23 ;  /* 0x00000011141c7210 */ /* 0x002fc40007ffe017 */
[----:B------:R-:W3:Y:S04]  /*2ea0*/  LDL R20, [R15+0xac] ;  /* 0x0000ac000f147983 */ /* 0x000ee80000100800 */
[----:B------:R-:W3:Y:S04]  /*2eb0*/  LDL R17, [R15+0xb0] ;  /* 0x0000b0000f117983 */ /* 0x000ee80000100800 */
[----:B----4-:R-:W4:Y:S01]  /*2ec0*/  LDL R24, [R15+0xb8] ;  /* 0x0000b8000f187983 */ /* 0x010f220000100800 */
[----:B-----5:R-:W-:-:S03]  /*2ed0*/  IADD3 R19, PT, PT, R26, R19, R28 ;  /* 0x000000131a137210 */ /* 0x020fc60007ffe01c */
[----:B------:R-:W5:Y:S04]  /*2ee0*/  LDL R23, [R15+0xbc] ;  /* 0x0000bc000f177983 */ /* 0x000f680000100800 */
[----:B------:R-:W5:Y:S04]  /*2ef0*/  LDL R26, [R15+0xb4] ;  /* 0x0000b4000f1a7983 */ /* 0x000f680000100800 */
[----:B------:R-:W5:Y:S01]  /*2f00*/  LDL R25, [R15+0xc0] ;  /* 0x0000c0000f197983 */ /* 0x000f620000100800 */
[----:B------:R-:W-:-:S05]  /*2f10*/  VIADD R14, R14, 0x10 ;  /* 0x000000100e0e7836 */ /* 0x000fca0000000000 */
[----:B------:R-:W-:Y:S01]  /*2f20*/  ISETP.NE.AND P1, PT, R14, R2, PT ;  /* 0x000000020e00720c */ /* 0x000fe20003f25270 */
[----:B--2---:R-:W-:Y:S08]  /*2f30*/  POPC R28, R21 ;  /* 0x00000015001c7309 */ /* 0x004ff00000000000 */
[----:B---3--:R-:W1:Y:S08]  /*2f40*/  POPC R22, R22 ;  /* 0x0000001600167309 */ /* 0x008e700000000000 */
[----:B------:R-:W-:Y:S08]  /*2f50*/  POPC R20, R20 ;  /* 0x0000001400147309 */ /* 0x000ff00000000000 */
[----:B------:R-:W2:Y:S01]  /*2f60*/  POPC R17, R17 ;  /* 0x0000001100117309 */ /* 0x000ea20000000000 */
[----:B-1----:R-:W-:-:S07]  /*2f70*/  IADD3 R19, PT, PT, R22, R28, R19 ;  /* 0x0000001c16137210 */ /* 0x002fce0007ffe013 */
[----:B----4-:R-:W-:Y:S08]  /*2f80*/  POPC R24, R24 ;  /* 0x0000001800187309 */ /* 0x010ff00000000000 */
[----:B-----5:R-:W1:Y:S01]  /*2f90*/  POPC R26, R26 ;  /* 0x0000001a001a7309 */ /* 0x020e620000000000 */
[----:B--2---:R-:W-:-:S07]  /*2fa0*/  IADD3 R19, PT, PT, R17, R20, R19 ;  /* 0x0000001411137210 */ /* 0x004fce0007ffe013 */
[----:B------:R-:W-:Y:S08]  /*2fb0*/  POPC R23, R23 ;  /* 0x0000001700177309 */ /* 0x000ff00000000000 */
[----:B------:R-:W2:Y:S01]  /*2fc0*/  POPC R25, R25 ;  /* 0x0000001900197309 */ /* 0x000ea20000000000 */
[----:B-1----:R-:W-:-:S04]  /*2fd0*/  IADD3 R19, PT, PT, R24, R26, R19 ;  /* 0x0000001a18137210 */ /* 0x002fc80007ffe013 */
[----:B--2---:R-:W-:Y:S01]  /*2fe0*/  IADD3 R21, PT, PT, R25, R23, R19 ;  /* 0x0000001719157210 */ /* 0x004fe20007ffe013 */
[----:B------:R-:W-:Y:S06]  /*2ff0*/  @P1 BRA `(.L_x_65) ;  /* 0xfffffffc00501947 */ /* 0x000fec000383ffff */
[----:B------:R-:W-:Y:S05]  /*3000*/  BSYNC.RECONVERGENT B4 ;  /* 0x0000000000047941 */ /* 0x000fea0003800200 */
.L_x_64:
[----:B------:R-:W-:-:S07]  /*3010*/  IMAD.MOV.U32 R14, RZ, RZ, R2 ;  /* 0x000000ffff0e7224 */ /* 0x000fce00078e0002 */
.L_x_63:
[----:B------:R-:W-:Y:S05]  /*3020*/  BSYNC.RECONVERGENT B3 ;  /* 0x0000000000037941 */ /* 0x000fea0003800200 */
.L_x_62:
[----:B------:R-:W-:Y:S04]  /*3030*/  BSSY.RECONVERGENT B3, `(.L_x_66) ;  /* 0x000003d000037945 */ /* 0x000fe80003800200 */
[----:B------:R-:W-:Y:S05]  /*3040*/  @!P0 BRA `(.L_x_67) ;  /* 0x0000000000ec8947 */ /* 0x000fea0003800000 */
[----:B------:R-:W-:Y:S01]  /*3050*/  ISETP.GE.U32.AND P0, PT, R4, 0x7, PT ;  /* 0x000000070400780c */ /* 0x000fe20003f06070 */
[----:B------:R-:W-:Y:S01]  /*3060*/  BSSY.RECONVERGENT B4, `(.L_x_68) ;  /* 0x0000019000047945 */ /* 0x000fe20003800200 */
[----:B------:R-:W-:-:S11]  /*3070*/  ISETP.NE.AND P1, PT, R0, RZ, PT ;  /* 0x000000ff0000720c */ /* 0x000fd60003f25270 */
[----:B------:R-:W-:Y:S05]  /*3080*/  @!P0 BRA `(.L_x_69) ;  /* 0x0000000000588947 */ /* 0x000fea0003800000 */
[----:B------:R-:W-:-:S05]  /*3090*/  IMAD R25, R14, 0x4, R13 ;  /* 0x000000040e197824 */ /* 0x000fca00078e020d */
[----:B-1----:R-:W2:Y:S04]  /*30a0*/  LDL R22, [R25+0x84] ;  /* 0x0000840019167983 */ /* 0x002ea80000100800 */
        /* <DEDUP_REMOVED lines=9> */
[----:B---3--:R-:W1:Y:S08]  /*3140*/  POPC R24, R24 ;  /* 0x0000001800187309 */ /* 0x008e700000000000 */
[----:B----4-:R-:W-:Y:S01]  /*3150*/  POPC R23, R23 ;  /* 0x0000001700177309 */ /* 0x010fe20000000000 */
[----:B-1----:R-:W-:-:S07]  /*3160*/  IADD3 R21, PT, PT, R24, R22, R21 ;  /* 0x0000001618157210 */ /* 0x002fce0007ffe015 */
[----:B-----5:R-:W1:Y:S08]  /*3170*/  POPC R26, R26 ;  /* 0x0000001a001a7309 */ /* 0x020e700000000000 */
[----:B------:R-:W-:Y:S01]  /*3180*/  POPC R19, R19 ;  /* 0x0000001300137309 */ /* 0x000fe20000000000 */
[----:B-1----:R-:W-:-:S07]  /*3190*/  IADD3 R28, PT, PT, R26, R23, R21 ;  /* 0x000000171a1c7210 */ /* 0x002fce0007ffe015 */
[----:B------:R-:W1:Y:S08]  /*31a0*/  POPC R15, R15 ;  /* 0x0000000f000f7309 */ /* 0x000e700000000000 */
[----:B------:R-:W-:Y:S01]  /*31b0*/  POPC R17, R17 ;  /* 0x0000001100117309 */ /* 0x000fe20000000000 */
[----:B-1----:R-:W-:-:S07]  /*31c0*/  IADD3 R28, PT, PT, R15, R19, R28 ;  /* 0x000000130f1c7210 */ /* 0x002fce0007ffe01c */
[----:B------:R-:W1:Y:S02]  /*31d0*/  POPC R20, R20 ;  /* 0x0000001400147309 */ /* 0x000e640000000000 */
[----:B-1----:R-:W-:-:S07]  /*31e0*/  IADD3 R21, PT, PT, R20, R17, R28 ;  /* 0x0000001114157210 */ /* 0x002fce0007ffe01c */
.L_x_69:
[----:B------:R-:W-:Y:S05]  /*31f0*/  BSYNC.RECONVERGENT B4 ;  /* 0x0000000000047941 */ /* 0x000fea0003800200 */
.L_x_68:
[----:B------:R-:W-:Y:S05]  /*3200*/  @!P1 BRA `(.L_x_67) ;  /* 0x00000000007c9947 */ /* 0x000fea0003800000 */
[----:B------:R-:W-:Y:S01]  /*3210*/  ISETP.GE.U32.AND P0, PT, R6, 0x3, PT ;  /* 0x000000030600780c */ /* 0x000fe20003f06070 */
[----:B------:R-:W-:Y:S01]  /*3220*/  BSSY.RECONVERGENT B4, `(.L_x_70) ;  /* 0x000000f000047945 */ /* 0x000fe20003800200 */
[----:B------:R-:W-:-:S11]  /*3230*/  ISETP.NE.AND P1, PT, R3, RZ, PT ;  /* 0x000000ff0300720c */ /* 0x000fd60003f25270 */
[----:B------:R-:W-:Y:S05]  /*3240*/  @!P0 BRA `(.L_x_71) ;  /* 0x0000000000308947 */ /* 0x000fea0003800000 */
[----:B-1----:R-:W-:-:S05]  /*3250*/  IMAD R15, R14, 0x4, R13 ;  /* 0x000000040e0f7824 */ /* 0x002fca00078e020d */
[----:B------:R-:W2:Y:S04]  /*3260*/  LDL R17, [R15+0x84] ;  /* 0x000084000f117983 */ /* 0x000ea80000100800 */
[----:B------:R-:W3:Y:S04]  /*3270*/  LDL R19, [R15+0x88] ;  /* 0x000088000f137983 */ /* 0x000ee80000100800 */
[----:B------:R-:W4:Y:S04]  /*3280*/  LDL R22, [R15+0x8c] ;  /* 0x00008c000f167983 */ /* 0x000f280000100800 */
[----:B------:R-:W5:Y:S01]  /*3290*/  LDL R24, [R15+0x90] ;  /* 0x000090000f187983 */ /* 0x000f620000100800 */
[----:B------:R-:W-:Y:S01]  /*32a0*/  VIADD R14, R14, 0x4 ;  /* 0x000000040e0e7836 */ /* 0x000fe20000000000 */
[----:B--2---:R-:W-:Y:S08]  /*32b0*/  POPC R20, R17 ;  /* 0x0000001100147309 */ /* 0x004ff00000000000 */
[----:B---3--:R-:W1:Y:S08]  /*32c0*/  POPC R19, R19 ;  /* 0x0000001300137309 */ /* 0x008e700000000000 */
[----:B----4-:R-:W-:Y:S01]  /*32d0*/  POPC R23, R22 ;  /* 0x0000001600177309 */ /* 0x010fe20000000000 */
[----:B-1----:R-:W-:-:S07]  /*32e0*/  IADD3 R20, PT, PT, R19, R20, R21 ;  /* 0x0000001413147210 */ /* 0x002fce0007ffe015 */
[----:B-----5:R-:W1:Y:S02]  /*32f0*/  POPC R24, R24 ;  /* 0x0000001800187309 */ /* 0x020e640000000000 */
[----:B-1----:R-:W-:-:S07]  /*3300*/  IADD3 R21, PT, PT, R24, R23, R20 ;  /* 0x0000001718157210 */ /* 0x002fce0007ffe014 */
.L_x_71:
[----:B------:R-:W-:Y:S05]  /*3310*/  BSYNC.RECONVERGENT B4 ;  /* 0x0000000000047941 */ /* 0x000fea0003800200 */
.L_x_70:
[----:B------:R-:W-:Y:S05]  /*3320*/  @!P1 BRA `(.L_x_67) ;  /* 0x0000000000349947 */ /* 0x000fea0003800000 */
[----:B0-----:R-:W-:-:S05]  /*3330*/  IMAD R13, R14, 0x4, R13 ;  /* 0x000000040e0d7824 */ /* 0x001fca00078e020d */
[----:B------:R-:W2:Y:S01]  /*3340*/  LDL R14, [R13+0x84] ;  /* 0x000084000d0e7983 */ /* 0x000ea20000100800 */
[----:B------:R-:W-:Y:S01]  /*3350*/  ISETP.NE.AND P0, PT, R3, 0x1, PT ;  /* 0x000000010300780c */ /* 0x000fe20003f05270 */
[----:B--2---:R-:W0:Y:S02]  /*3360*/  POPC R14, R14 ;  /* 0x0000000e000e7309 */ /* 0x004e240000000000 */
[----:B0-----:R-:W-:-:S10]  /*3370*/  IMAD.IADD R21, R21, 0x1, R14 ;  /* 0x0000000115157824 */ /* 0x001fd400078e020e */
[----:B------:R-:W-:Y:S05]  /*3380*/  @!P0 BRA `(.L_x_67) ;  /* 0x00000000001c8947 */ /* 0x000fea0003800000 */
[----:B------:R-:W-:Y:S01]  /*3390*/  ISETP.NE.AND P0, PT, R3, 0x2, PT ;  /* 0x000000020300780c */ /* 0x000fe20003f05270 */
[----:B------:R-:W2:-:S12]  /*33a0*/  LDL R14, [R13+0x88] ;  /* 0x000088000d0e7983 */ /* 0x000e980000100800 */
[----:B-1----:R-:W3:Y:S01]  /*33b0*/  @P0 LDL R15, [R13+0x8c] ;  /* 0x00008c000d0f0983 */ /* 0x002ee20000100800 */
[----:B--2---:R-:W0:Y:S08]  /*33c0*/  POPC R14, R14 ;  /* 0x0000000e000e7309 */ /* 0x004e300000000000 */
[----:B---3--:R-:W1:Y:S01]  /*33d0*/  @P0 POPC R20, R15 ;  /* 0x0000000f00140309 */ /* 0x008e620000000000 */
[----:B0-----:R-:W-:-:S04]  /*33e0*/  IMAD.IADD R21, R21, 0x1, R14 ;  /* 0x0000000115157824 */ /* 0x001fc800078e020e */
[----:B-1----:R-:W-:-:S07]  /*33f0*/  @P0 IMAD.IADD R21, R21, 0x1, R20 ;  /* 0x0000000115150824 */ /* 0x002fce00078e0214 */
.L_x_67:
[----:B------:R-:W-:Y:S05]  /*3400*/  BSYNC.RECONVERGENT B3 ;  /* 0x0000000000037941 */ /* 0x000fea0003800200 */
.L_x_66:
[----:B------:R-:W-:-:S05]  /*3410*/  IMAD.IADD R14, R18, 0x1, R21 ;  /* 0x00000001120e7824 */ /* 0x000fca00078e0215 */
[----:B------:R-:W-:Y:S01]  /*3420*/  ISETP.GT.AND P0, PT, R14, R5, PT ;  /* 0x000000050e00720c */ /* 0x000fe20003f04270 */
[----:B------:R-:W-:-:S12]  /*3430*/  IMAD.MOV.U32 R14, RZ, RZ, R12 ;  /* 0x000000ffff0e7224 */ /* 0x000fd800078e000c */
[----:B------:R-:W-:Y:S05]  /*3440*/  @!P0 BRA `(.L_x_47) ;  /* 0x0000000000148947 */ /* 0x000fea0003800000 */
[----:B------:R-:W-:Y:S01]  /*3450*/  ISETP.NE.AND P0, PT, R21, RZ, PT ;  /* 0x000000ff1500720c */ /* 0x000fe20003f05270 */
[----:B------:R-:W-:-:S12]  /*3460*/  VIADD R14, R12, 0x1 ;  /* 0x000000010c0e7836 */ /* 0x000fd80000000000 */
[----:B------:R-:W-:Y:S01]  /*3470*/  @!P0 ISETP.GE.AND P1, PT, R16, R5, PT ;  /* 0x000000051000820c */ /* 0x000fe20003f26270 */
[----:B------:R-:W-:-:S03]  /*3480*/  @!P0 IMAD.MOV.U32 R14, RZ, RZ, R12 ;  /* 0x000000ffff0e8224 */ /* 0x000fc600078e000c */
[----:B------:R-:W-:-:S09]  /*3490*/  @!P0 SEL R5, R5, R18, !P1 ;  /* 0x0000001205058207 */ /* 0x000fd20004800000 */
.L_x_47:
[----:B------:R-:W-:Y:S05]  /*34a0*/  BSYNC.RECONVERGENT B2 ;  /* 0x0000000000027941 */ /* 0x000fea0003800200 */
.L_x_46:
[----:B------:R-:W-:-:S13]  /*34b0*/  ISETP.GT.AND P0, PT, R14, -0x1, PT ;  /* 0xffffffff0e00780c */ /* 0x000fda0003f04270 */
[----:B------:R-:W-:Y:S05]  /*34c0*/  @P0 BRA `(.L_x_72) ;  /* 0xffffffe0009c0947 */ /* 0x000fea000383ffff */
[----:B------:R-:W-:Y:S05]  /*34d0*/  BSYNC.RECONVERGENT B1 ;  /* 0x0000000000017941 */ /* 0x000fea0003800200 */
.L_x_35:
[----:B------:R-:W-:Y:S05]  /*34e0*/  BRA `(.L_x_73) ;  /* 0x00000000000c7947 */ /* 0x000fea0003800000 */
.L_x_24:
[----:B-----5:R-:W-:Y:S01]  /*34f0*/  IMAD.MOV.U32 R0, RZ, RZ, 0x1 ;  /* 0x00000001ff007424 */ /* 0x020fe200078e00ff */
[----:B0-----:R-:W-:-:S04]  /*3500*/  VIMNMX R5, PT, PT, R8, 0x1, !PT ;  /* 0x0000000108057848 */ /* 0x001fc80007fe0100 */
[----:B------:R2:W-:Y:S03]  /*3510*/  STL [R1+0x100], R0 ;  /* 0x0001000001007387 */ /* 0x0005e60000100800 */
.L_x_73:
[----:B------:R-:W-:Y:S05]  /*3520*/  BSYNC.RECONVERGENT B0 ;  /* 0x0000000000007941 */ /* 0x000fea0003800200 */
.L_x_23:
[----:B------:R-:W-:-:S13]  /*3530*/  ISETP.GT.AND P0, PT, R5, R8, PT ;  /* 0x000000080500720c */ /* 0x000fda0003f04270 */
[----:B------:R-:W-:Y:S05]  /*3540*/  @!P0 EXIT ;  /* 0x000000000000894d */ /* 0x000fea0003800000 */
[----:B--2---:R-:W2:Y:S01]  /*3550*/  S2R R0, SR_LANEID ;  /* 0x0000000000007919 */ /* 0x004ea20000000000 */
[----:B-1----:R-:W1:Y:S01]  /*3560*/  LDC.64 R2, c[0x0][0x398] ;  /* 0x0000e600ff027b82 */ /* 0x002e620000000a00 */
[----:B------:R-:W-:Y:S01]  /*3570*/  VOTEU.ANY UR4, UPT, PT ;  /* 0x0000000000047886 */ /* 0x000fe200038e0100 */
[----:B------:R-:W-:Y:S01]  /*3580*/  CREDUX.MAX.S32 UR5, R5 ;  /* 0x00000000050572cc */ /* 0x000fe20000000200 */
[----:B------:R-:W-:-:S12]  /*3590*/  UFLO.U32 UR4, UR4 ;  /* 0x00000004000472bd */ /* 0x000fd800080e0000 */
[----:B------:R-:W-:Y:S01]  /*35a0*/  IMAD.U32 R5, RZ, RZ, UR5 ;  /* 0x00000005ff057e24 */ /* 0x000fe2000f8e00ff */
[----:B--2---:R-:W-:-:S13]  /*35b0*/  ISETP.EQ.U32.AND P0, PT, R0, UR4, PT ;  /* 0x0000000400007c0c */ /* 0x004fda000bf02070 */
[----:B-1----:R-:W-:Y:S01]  /*35c0*/  @P0 REDG.E.MAX.S32.STRONG.GPU desc[UR6][R2.64], R5 ;  /* 0x000000050200098e */ /* 0x002fe2000d12e306 */
[----:B------:R-:W-:Y:S05]  /*35d0*/  EXIT ;  /* 0x000000000000794d */ /* 0x000fea0003800000 */
.L_x_74:
[----:B------:R-:W-:-:S00]  /*35e0*/  BRA `(.L_x_74) ;  /* 0xfffffffc00fc7947 */ /* 0x000fc0000383ffff */
[----:B------:R-:W-:-:S00]  /*35f0*/  NOP ;  /* 0x0000000000007918 */ /* 0x000fc00000000000 */
        /* <DEDUP_REMOVED lines=8> */
.L_x_75:


//--------------------- .nv.shared.reserved.0     --------------------------
	.section	.nv.shared.reserved.0,"aw",@nobits
	.weak		__nv_reservedSMEM_offset_0_alias
	.size		__nv_reservedSMEM_offset_0_alias, 0, 64
	.other		__nv_reservedSMEM_offset_0_alias,@"STO_CUDA_RESERVED_SHARED STV_DEFAULT"
__nv_reservedSMEM_offset_0_alias:
	.zero		0
	.zero		64


//--------------------- .nv.constant0._Z15maxCliqueKernelPKjPKiiiPi --------------------------
	.section	.nv.constant0._Z15maxCliqueKernelPKjPKiiiPi,"a",@progbits
	.sectionflags	@""
	.align	4
.nv.constant0._Z15maxCliqueKernelPKjPKiiiPi:
	.zero		928


//--------------------- SYMBOLS --------------------------

	.type		.nv.reservedSmem.offset0,@object
	.size		.nv.reservedSmem.offset0,0x4
